	.target	sm_100a

	.elftype	@"ET_EXEC"


//--------------------- .note.nv.tkinfo           --------------------------
	.section	.note.nv.tkinfo,"",@"SHT_NOTE"
	.sectionflags	@"SHF_NOTE_NV_TKINFO"
	.tkinfo
        /*0018*/ 	.word	0x00000002
        /*0030*/ 	.string	""
        /*0030*/ 	.string	"ptxas"
        /*0030*/ 	.string	"Cuda compilation tools, release 13.0, V13.0.88"
        /*0030*/ 	.string	"Build cuda_13.0.r13.0/compiler.36424714_0"
        /*0030*/ 	.string	"-arch sm_100a -m 64 "



//--------------------- .note.nv.cuinfo           --------------------------
	.section	.note.nv.cuinfo,"",@"SHT_NOTE"
	.sectionflags	@"SHF_NOTE_NV_CUINFO"
        /*0018*/ 	.short	0x0002
        /*001a*/ 	.short	0x0064
        /*001c*/ 	.short	0x0082
	.zero		2


//--------------------- .nv.info                  --------------------------
	.section	.nv.info,"",@"SHT_CUDA_INFO"
	.align	4


	//----- nvinfo : EIATTR_REGCOUNT
	.align		4
        /*0000*/ 	.byte	0x04, 0x2f
        /*0002*/ 	.short	(.L_19 - .L_18)
	.align		4
.L_18:
        /*0004*/ 	.word	index@(_ZN7cutlass13device_kernelINS_4gemm6kernel13GemmUniversalIN4cute5tupleIJiiiiEEENS1_10collective13CollectiveMmaINS1_35MainloopSm100TmaUmmaWarpSpecializedILi54ELi2ELi4ENS5_IJNS4_1CILi2EEESB_NSA_ILi1EEEEEEEENS5_IJNSA_ILi64EEESF_NSA_ILi32EEEEEEaNS5_IJlSC_lEEEaSI_NS4_8TiledMMAINS4_8MMA_AtomIJNS4_15SM100_MMA_S8_SSIaaiLi64ELi64ELNS4_4UMMA5MajorE0ELSN_0ELNSM_8SaturateE0EEEEEENS4_6LayoutINS5_IJSC_SC_SC_EEENS5_IJNSA_ILi0EEEST_ST_EEEEENS5_IJNS4_10UnderscoreESW_SW_EEEEENS4_23SM90_TMA_LOAD_MULTICASTENS4_14ComposedLayoutINS4_7SwizzleILi1ELi4ELi3EEENS4_18smem_ptr_flag_bitsILi8EEENSR_INS5_IJNSA_ILi8EEESG_EEENS5_IJSG_SC_EEEEEEEvNS4_8identityESZ_S19_vS1A_EENS_8epilogue10collective18CollectiveEpilogueINS1C_23Sm100TmaWarpSpecializedILi1ELi1ELi32ELb0ELb0EEEJSH_NS5_IJNSR_ISF_SC_EES1H_EEEaSI_aSI_NS1C_6fusion15FusionCallbacksIS1G_NS1J_17LinearCombinationIaiaiLNS_15FloatRoundStyleE2EEESH_S1I_JEEENS4_5SM1004TMEM4LOAD26SM100_TMEM_LOAD_16dp32b32xENS4_13SM90_TMA_LOADENS10_INS11_ILi2ELi4ELi3EEES14_NSR_INS5_IJS15_SF_EEENS5_IJSF_SC_EEEEEEENS4_39AutoVectorizingCopyWithAssumedAlignmentILi128EEENS4_14SM90_TMA_STOREES1Y_S20_S20_EEEvvEEEEvNT_6ParamsE)
        /*0008*/ 	.word	0x00000059


	//----- nvinfo : EIATTR_FRAME_SIZE
	.align		4
.L_19:
        /*000c*/ 	.byte	0x04, 0x11
        /*000e*/ 	.short	(.L_21 - .L_20)
	.align		4
.L_20:
        /*0010*/ 	.word	index@($__internal_2_$__cuda_sm10x_tcgen05_guardrail_trap_unallocated_columns_being_dealloced)
        /*0014*/ 	.word	0x00000000


	//----- nvinfo : EIATTR_FRAME_SIZE
	.align		4
.L_21:
        /*0018*/ 	.byte	0x04, 0x11
        /*001a*/ 	.short	(.L_23 - .L_22)
	.align		4
.L_22:
        /*001c*/ 	.word	index@($__internal_1_$__cuda_sm10x_tcgen05_guardrail_trap_phase_invalid_during_alloc)
        /*0020*/ 	.word	0x00000000


	//----- nvinfo : EIATTR_FRAME_SIZE
	.align		4
.L_23:
        /*0024*/ 	.byte	0x04, 0x11
        /*0026*/ 	.short	(.L_25 - .L_24)
	.align		4
.L_24:
        /*0028*/ 	.word	index@($__internal_0_$__cuda_sm10x_tcgen05_guardrail_trap_col_being_dealloced_not_returned_by_alloc)
        /*002c*/ 	.word	0x00000000


	//----- nvinfo : EIATTR_FRAME_SIZE
	.align		4
.L_25:
        /*0030*/ 	.byte	0x04, 0x11
        /*0032*/ 	.short	(.L_27 - .L_26)
	.align		4
.L_26:
        /*0034*/ 	.word	index@(_ZN7cutlass13device_kernelINS_4gemm6kernel13GemmUniversalIN4cute5tupleIJiiiiEEENS1_10collective13CollectiveMmaINS1_35MainloopSm100TmaUmmaWarpSpecializedILi54ELi2ELi4ENS5_IJNS4_1CILi2EEESB_NSA_ILi1EEEEEEEENS5_IJNSA_ILi64EEESF_NSA_ILi32EEEEEEaNS5_IJlSC_lEEEaSI_NS4_8TiledMMAINS4_8MMA_AtomIJNS4_15SM100_MMA_S8_SSIaaiLi64ELi64ELNS4_4UMMA5MajorE0ELSN_0ELNSM_8SaturateE0EEEEEENS4_6LayoutINS5_IJSC_SC_SC_EEENS5_IJNSA_ILi0EEEST_ST_EEEEENS5_IJNS4_10UnderscoreESW_SW_EEEEENS4_23SM90_TMA_LOAD_MULTICASTENS4_14ComposedLayoutINS4_7SwizzleILi1ELi4ELi3EEENS4_18smem_ptr_flag_bitsILi8EEENSR_INS5_IJNSA_ILi8EEESG_EEENS5_IJSG_SC_EEEEEEEvNS4_8identityESZ_S19_vS1A_EENS_8epilogue10collective18CollectiveEpilogueINS1C_23Sm100TmaWarpSpecializedILi1ELi1ELi32ELb0ELb0EEEJSH_NS5_IJNSR_ISF_SC_EES1H_EEEaSI_aSI_NS1C_6fusion15FusionCallbacksIS1G_NS1J_17LinearCombinationIaiaiLNS_15FloatRoundStyleE2EEESH_S1I_JEEENS4_5SM1004TMEM4LOAD26SM100_TMEM_LOAD_16dp32b32xENS4_13SM90_TMA_LOADENS10_INS11_ILi2ELi4ELi3EEES14_NSR_INS5_IJS15_SF_EEENS5_IJSF_SC_EEEEEEENS4_39AutoVectorizingCopyWithAssumedAlignmentILi128EEENS4_14SM90_TMA_STOREES1Y_S20_S20_EEEvvEEEEvNT_6ParamsE)
        /*0038*/ 	.word	0x00000000


	//----- nvinfo : EIATTR_MIN_STACK_SIZE
	.align		4
.L_27:
        /*003c*/ 	.byte	0x04, 0x12
        /*003e*/ 	.short	(.L_29 - .L_28)
	.align		4
.L_28:
        /*0040*/ 	.word	index@(_ZN7cutlass13device_kernelINS_4gemm6kernel13GemmUniversalIN4cute5tupleIJiiiiEEENS1_10collective13CollectiveMmaINS1_35MainloopSm100TmaUmmaWarpSpecializedILi54ELi2ELi4ENS5_IJNS4_1CILi2EEESB_NSA_ILi1EEEEEEEENS5_IJNSA_ILi64EEESF_NSA_ILi32EEEEEEaNS5_IJlSC_lEEEaSI_NS4_8TiledMMAINS4_8MMA_AtomIJNS4_15SM100_MMA_S8_SSIaaiLi64ELi64ELNS4_4UMMA5MajorE0ELSN_0ELNSM_8SaturateE0EEEEEENS4_6LayoutINS5_IJSC_SC_SC_EEENS5_IJNSA_ILi0EEEST_ST_EEEEENS5_IJNS4_10UnderscoreESW_SW_EEEEENS4_23SM90_TMA_LOAD_MULTICASTENS4_14ComposedLayoutINS4_7SwizzleILi1ELi4ELi3EEENS4_18smem_ptr_flag_bitsILi8EEENSR_INS5_IJNSA_ILi8EEESG_EEENS5_IJSG_SC_EEEEEEEvNS4_8identityESZ_S19_vS1A_EENS_8epilogue10collective18CollectiveEpilogueINS1C_23Sm100TmaWarpSpecializedILi1ELi1ELi32ELb0ELb0EEEJSH_NS5_IJNSR_ISF_SC_EES1H_EEEaSI_aSI_NS1C_6fusion15FusionCallbacksIS1G_NS1J_17LinearCombinationIaiaiLNS_15FloatRoundStyleE2EEESH_S1I_JEEENS4_5SM1004TMEM4LOAD26SM100_TMEM_LOAD_16dp32b32xENS4_13SM90_TMA_LOADENS10_INS11_ILi2ELi4ELi3EEES14_NSR_INS5_IJS15_SF_EEENS5_IJSF_SC_EEEEEEENS4_39AutoVectorizingCopyWithAssumedAlignmentILi128EEENS4_14SM90_TMA_STOREES1Y_S20_S20_EEEvvEEEEvNT_6ParamsE)
        /*0044*/ 	.word	0x00000000
.L_29:


//--------------------- .nv.compat                --------------------------
	.section	.nv.compat,"",@"SHT_CUDA_COMPAT_INFO"
	.align	4
        /*0000*/ 	.byte	0x02, 0x09, 0x01, 0x00, 0x02, 0x02, 0x03, 0x00, 0x02, 0x05, 0x06, 0x00, 0x03, 0x07, 0x01, 0x01
        /*0010*/ 	.byte	0x02, 0x03, 0x01, 0x00, 0x02, 0x06, 0x01, 0x00, 0x04, 0x0b, 0x08, 0x00, 0x01, 0x00, 0x00, 0x00
        /*0020*/ 	.byte	0x00, 0x00, 0x00, 0x00


//--------------------- .nv.info._ZN7cutlass13device_kernelINS_4gemm6kernel13GemmUniversalIN4cute5tupleIJiiiiEEENS1_10collective13CollectiveMmaINS1_35MainloopSm100TmaUmmaWarpSpecializedILi54ELi2ELi4ENS5_IJNS4_1CILi2EEESB_NSA_ILi1EEEEEEEENS5_IJNSA_ILi64EEESF_NSA_ILi32EEEEEEaNS5_IJlSC_lEEEaSI_NS4_8TiledMMAINS4_8MMA_AtomIJNS4_15SM100_MMA_S8_SSIaaiLi64ELi64ELNS4_4UMMA5MajorE0ELSN_0ELNSM_8SaturateE0EEEEEENS4_6LayoutINS5_IJSC_SC_SC_EEENS5_IJNSA_ILi0EEEST_ST_EEEEENS5_IJNS4_10UnderscoreESW_SW_EEEEENS4_23SM90_TMA_LOAD_MULTICASTENS4_14ComposedLayoutINS4_7SwizzleILi1ELi4ELi3EEENS4_18smem_ptr_flag_bitsILi8EEENSR_INS5_IJNSA_ILi8EEESG_EEENS5_IJSG_SC_EEEEEEEvNS4_8identityESZ_S19_vS1A_EENS_8epilogue10collective18CollectiveEpilogueINS1C_23Sm100TmaWarpSpecializedILi1ELi1ELi32ELb0ELb0EEEJSH_NS5_IJNSR_ISF_SC_EES1H_EEEaSI_aSI_NS1C_6fusion15FusionCallbacksIS1G_NS1J_17LinearCombinationIaiaiLNS_15FloatRoundStyleE2EEESH_S1I_JEEENS4_5SM1004TMEM4LOAD26SM100_TMEM_LOAD_16dp32b32xENS4_13SM90_TMA_LOADENS10_INS11_ILi2ELi4ELi3EEES14_NSR_INS5_IJS15_SF_EEENS5_IJSF_SC_EEEEEEENS4_39AutoVectorizingCopyWithAssumedAlignmentILi128EEENS4_14SM90_TMA_STOREES1Y_S20_S20_EEEvvEEEEvNT_6ParamsE --------------------------
	.section	.nv.info._ZN7cutlass13device_kernelINS_4gemm6kernel13GemmUniversalIN4cute5tupleIJiiiiEEENS1_10collective13CollectiveMmaINS1_35MainloopSm100TmaUmmaWarpSpecializedILi54ELi2ELi4ENS5_IJNS4_1CILi2EEESB_NSA_ILi1EEEEEEEENS5_IJNSA_ILi64EEESF_NSA_ILi32EEEEEEaNS5_IJlSC_lEEEaSI_NS4_8TiledMMAINS4_8MMA_AtomIJNS4_15SM100_MMA_S8_SSIaaiLi64ELi64ELNS4_4UMMA5MajorE0ELSN_0ELNSM_8SaturateE0EEEEEENS4_6LayoutINS5_IJSC_SC_SC_EEENS5_IJNSA_ILi0EEEST_ST_EEEEENS5_IJNS4_10UnderscoreESW_SW_EEEEENS4_23SM90_TMA_LOAD_MULTICASTENS4_14ComposedLayoutINS4_7SwizzleILi1ELi4ELi3EEENS4_18smem_ptr_flag_bitsILi8EEENSR_INS5_IJNSA_ILi8EEESG_EEENS5_IJSG_SC_EEEEEEEvNS4_8identityESZ_S19_vS1A_EENS_8epilogue10collective18CollectiveEpilogueINS1C_23Sm100TmaWarpSpecializedILi1ELi1ELi32ELb0ELb0EEEJSH_NS5_IJNSR_ISF_SC_EES1H_EEEaSI_aSI_NS1C_6fusion15FusionCallbacksIS1G_NS1J_17LinearCombinationIaiaiLNS_15FloatRoundStyleE2EEESH_S1I_JEEENS4_5SM1004TMEM4LOAD26SM100_TMEM_LOAD_16dp32b32xENS4_13SM90_TMA_LOADENS10_INS11_ILi2ELi4ELi3EEES14_NSR_INS5_IJS15_SF_EEENS5_IJSF_SC_EEEEEEENS4_39AutoVectorizingCopyWithAssumedAlignmentILi128EEENS4_14SM90_TMA_STOREES1Y_S20_S20_EEEvvEEEEvNT_6ParamsE,"",@"SHT_CUDA_INFO"
	.sectionflags	@""
	.align	4


	//----- nvinfo : EIATTR_CUDA_API_VERSION
	.align		4
        /*0000*/ 	.byte	0x04, 0x37
        /*0002*/ 	.short	(.L_31 - .L_30)
.L_30:
        /*0004*/ 	.word	0x00000082


	//----- nvinfo : EIATTR_KPARAM_INFO
	.align		4
.L_31:
        /*0008*/ 	.byte	0x04, 0x17
        /*000a*/ 	.short	(.L_33 - .L_32)
.L_32:
        /*000c*/ 	.word	0x00000000
        /*0010*/ 	.short	0x0000
        /*0012*/ 	.short	0x0000
        /*0014*/ 	.byte	0x00, 0xf0, 0x01, 0x20


	//----- nvinfo : EIATTR_AT_ENTRY_FRAGMENTS
	.align		4
.L_33:
        /*0018*/ 	.byte	0x04, 0x4f
        /*001a*/ 	.short	(.L_35 - .L_34)


	//   ....[0]....
.L_34:
        /*001c*/ 	.word	0x00000006


	//----- nvinfo : EIATTR_RESERVED_SMEM_USED
	.align		4
.L_35:
        /*0020*/ 	.byte	0x01, 0x41
	.zero		2


	//----- nvinfo : EIATTR_SPARSE_MMA_MASK
	.align		4
        /*0024*/ 	.byte	0x03, 0x50
        /*0026*/ 	.short	0x0000


	//----- nvinfo : EIATTR_TCGEN05_1CTA_USED
	.align		4
        /*0028*/ 	.byte	0x01, 0x51
	.zero		2


	//----- nvinfo : EIATTR_MAXREG_COUNT
	.align		4
        /*002c*/ 	.byte	0x03, 0x1b
        /*002e*/ 	.short	0x00ff


	//----- nvinfo : EIATTR_NUM_BARRIERS
	.align		4
        /*0030*/ 	.byte	0x02, 0x4c
        /*0032*/ 	.byte	0x07
	.zero		1


	//----- nvinfo : EIATTR_EXTERNS
	.align		4
        /*0034*/ 	.byte	0x04, 0x0f
        /*0036*/ 	.short	(.L_37 - .L_36)


	//   ....[0]....
	.align		4
.L_36:
        /*0038*/ 	.word	index@(__assertfail)


	//----- nvinfo : EIATTR_MERCURY_ISA_VERSION
	.align		4
.L_37:
        /*003c*/ 	.byte	0x03, 0x5f
        /*003e*/ 	.short	0x0101


	//----- nvinfo : EIATTR_INT_WARP_WIDE_INSTR_OFFSETS
	.align		4
        /*0040*/ 	.byte	0x04, 0x31
        /*0042*/ 	.short	(.L_39 - .L_38)


	//   ....[0]....
.L_38:
        /*0044*/ 	.word	0x00005f00


	//   ....[1]....
        /*0048*/ 	.word	0x00005f30


	//   ....[2]....
        /*004c*/ 	.word	0x00005f50


	//   ....[3]....
        /*0050*/ 	.word	0x00006a80


	//   ....[4]....
        /*0054*/ 	.word	0x00006b30


	//----- nvinfo : EIATTR_COOP_GROUP_MASK_REGIDS
	.align		4
.L_39:
        /*0058*/ 	.byte	0x04, 0x29
        /*005a*/ 	.short	(.L_41 - .L_40)


	//   ....[0]....
.L_40:
        /*005c*/ 	.word	0xffffffff


	//   ....[1]....
        /*0060*/ 	.word	0xffffffff


	//   ....[2]....
        /*0064*/ 	.word	0xffffffff


	//   ....[3]....
        /*0068*/ 	.word	0xffffffff


	//   ....[4]....
        /*006c*/ 	.word	0xffffffff


	//   ....[5]....
        /*0070*/ 	.word	0xffffffff


	//   ....[6]....
        /*0074*/ 	.word	0xffffffff


	//   ....[7]....
        /*0078*/ 	.word	0xffffffff


	//   ....[8]....
        /*007c*/ 	.word	0xffffffff


	//   ....[9]....
        /*0080*/ 	.word	0xffffffff


	//   ....[10]....
        /*0084*/ 	.word	0xffffffff


	//   ....[11]....
        /*0088*/ 	.word	0xffffffff


	//   ....[12]....
        /*008c*/ 	.word	0xffffffff


	//   ....[13]....
        /*0090*/ 	.word	0xffffffff


	//----- nvinfo : EIATTR_COOP_GROUP_INSTR_OFFSETS
	.align		4
.L_41:
        /*0094*/ 	.byte	0x04, 0x28
        /*0096*/ 	.short	(.L_43 - .L_42)


	//   ....[0]....
.L_42:
        /*0098*/ 	.word	0x00000080


	//   ....[1]....
        /*009c*/ 	.word	0x000004e0


	//   ....[2]....
        /*00a0*/ 	.word	0x00000d00


	//   ....[3]....
        /*00a4*/ 	.word	0x00000e40


	//   ....[4]....
        /*00a8*/ 	.word	0x00000f40


	//   ....[5]....
        /*00ac*/ 	.word	0x000010b0


	//   ....[6]....
        /*00b0*/ 	.word	0x00001250


	//   ....[7]....
        /*00b4*/ 	.word	0x00001400


	//   ....[8]....
        /*00b8*/ 	.word	0x00002780


	//   ....[9]....
        /*00bc*/ 	.word	0x00005240


	//   ....[10]....
        /*00c0*/ 	.word	0x00005450


	//   ....[11]....
        /*00c4*/ 	.word	0x00005480


	//   ....[12]....
        /*00c8*/ 	.word	0x00005de0


	//   ....[13]....
        /*00cc*/ 	.word	0x00006010


	//----- nvinfo : EIATTR_VRC_CTA_INIT_COUNT
	.align		4
.L_43:
        /*00d0*/ 	.byte	0x02, 0x4a
        /*00d2*/ 	.byte	0x80
	.zero		1


	//----- nvinfo : EIATTR_SYSCALL_OFFSETS
	.align		4
        /*00d4*/ 	.byte	0x04, 0x46
        /*00d6*/ 	.short	(.L_45 - .L_44)


	//   ....[0]....
.L_44:
        /*00d8*/ 	.word	0x00007690


	//   ....[1]....
        /*00dc*/ 	.word	0x000077d0


	//   ....[2]....
        /*00e0*/ 	.word	0x00007f50


	//----- nvinfo : EIATTR_MBARRIER_INSTR_OFFSETS
	.align		4
.L_45:
        /*00e4*/ 	.byte	0x04, 0x39
        /*00e6*/ 	.short	(.L_47 - .L_46)


	//   ....[0]....
.L_46:
        /*00e8*/ 	.word	0x00000620
        /*00ec*/ 	.word	0x000000ff
        /*00f0*/ 	.word	0x00000000
        /*00f4*/ 	.short	0x0100
        /*00f6*/ 	.byte	0x04
	.zero		1


	//   ....[1]....
        /*00f8*/ 	.word	0x00000630
        /*00fc*/ 	.word	0x000000ff
        /*0100*/ 	.word	0x000001b0
        /*0104*/ 	.short	0x0100
        /*0106*/ 	.byte	0x04
	.zero		1


	//   ....[2]....
        /*0108*/ 	.word	0x00000640
        /*010c*/ 	.word	0x000000ff
        /*0110*/ 	.word	0x00000008
        /*0114*/ 	.short	0x0100
        /*0116*/ 	.byte	0x04
	.zero		1


	//   ....[3]....
        /*0118*/ 	.word	0x00000650
        /*011c*/ 	.word	0x000000ff
        /*0120*/ 	.word	0x000001b8
        /*0124*/ 	.short	0x0100
        /*0126*/ 	.byte	0x04
	.zero		1


	//   ....[4]....
        /*0128*/ 	.word	0x00000660
        /*012c*/ 	.word	0x000000ff
        /*0130*/ 	.word	0x00000010
        /*0134*/ 	.short	0x0100
        /*0136*/ 	.byte	0x04
	.zero		1


	//   ....[5]....
        /*0138*/ 	.word	0x00000670
        /*013c*/ 	.word	0x000000ff
        /*0140*/ 	.word	0x000001c0
        /*0144*/ 	.short	0x0100
        /*0146*/ 	.byte	0x04
	.zero		1


	//   ....[6]....
        /*0148*/ 	.word	0x00000680
        /*014c*/ 	.word	0x000000ff
        /*0150*/ 	.word	0x00000018
        /*0154*/ 	.short	0x0100
        /*0156*/ 	.byte	0x04
	.zero		1


	//   ....[7]....
        /*0158*/ 	.word	0x00000690
        /*015c*/ 	.word	0x000000ff
        /*0160*/ 	.word	0x000001c8
        /*0164*/ 	.short	0x0100
        /*0166*/ 	.byte	0x04
	.zero		1


	//   ....[8]....
        /*0168*/ 	.word	0x000006a0
        /*016c*/ 	.word	0x000000ff
        /*0170*/ 	.word	0x00000020
        /*0174*/ 	.short	0x0100
        /*0176*/ 	.byte	0x04
	.zero		1


	//   ....[9]....
        /*0178*/ 	.word	0x000006b0
        /*017c*/ 	.word	0x000000ff
        /*0180*/ 	.word	0x000001d0
        /*0184*/ 	.short	0x0100
        /*0186*/ 	.byte	0x04
	.zero		1


	//   ....[10]....
        /*0188*/ 	.word	0x000006c0
        /*018c*/ 	.word	0x000000ff
        /*0190*/ 	.word	0x00000028
        /*0194*/ 	.short	0x0100
        /*0196*/ 	.byte	0x04
	.zero		1


	//   ....[11]....
        /*0198*/ 	.word	0x000006d0
        /*019c*/ 	.word	0x000000ff
        /*01a0*/ 	.word	0x000001d8
        /*01a4*/ 	.short	0x0100
        /*01a6*/ 	.byte	0x04
	.zero		1


	//   ....[12]....
        /*01a8*/ 	.word	0x000006e0
        /*01ac*/ 	.word	0x000000ff
        /*01b0*/ 	.word	0x00000030
        /*01b4*/ 	.short	0x0100
        /*01b6*/ 	.byte	0x04
	.zero		1


	//   ....[13]....
        /*01b8*/ 	.word	0x000006f0
        /*01bc*/ 	.word	0x000000ff
        /*01c0*/ 	.word	0x000001e0
        /*01c4*/ 	.short	0x0100
        /*01c6*/ 	.byte	0x04
	.zero		1


	//   ....[14]....
        /*01c8*/ 	.word	0x00000700
        /*01cc*/ 	.word	0x000000ff
        /*01d0*/ 	.word	0x00000038
        /*01d4*/ 	.short	0x0100
        /*01d6*/ 	.byte	0x04
	.zero		1


	//   ....[15]....
        /*01d8*/ 	.word	0x00000710
        /*01dc*/ 	.word	0x000000ff
        /*01e0*/ 	.word	0x000001e8
        /*01e4*/ 	.short	0x0100
        /*01e6*/ 	.byte	0x04
	.zero		1


	//   ....[16]....
        /*01e8*/ 	.word	0x00000720
        /*01ec*/ 	.word	0x000000ff
        /*01f0*/ 	.word	0x00000040
        /*01f4*/ 	.short	0x0100
        /*01f6*/ 	.byte	0x04
	.zero		1


	//   ....[17]....
        /*01f8*/ 	.word	0x00000730
        /*01fc*/ 	.word	0x000000ff
        /*0200*/ 	.word	0x000001f0
        /*0204*/ 	.short	0x0100
        /*0206*/ 	.byte	0x04
	.zero		1


	//   ....[18]....
        /*0208*/ 	.word	0x00000740
        /*020c*/ 	.word	0x000000ff
        /*0210*/ 	.word	0x00000048
        /*0214*/ 	.short	0x0100
        /*0216*/ 	.byte	0x04
	.zero		1


	//   ....[19]....
        /*0218*/ 	.word	0x00000750
        /*021c*/ 	.word	0x000000ff
        /*0220*/ 	.word	0x000001f8
        /*0224*/ 	.short	0x0100
        /*0226*/ 	.byte	0x04
	.zero		1


	//   ....[20]....
        /*0228*/ 	.word	0x00000760
        /*022c*/ 	.word	0x000000ff
        /*0230*/ 	.word	0x00000050
        /*0234*/ 	.short	0x0100
        /*0236*/ 	.byte	0x04
	.zero		1


	//   ....[21]....
        /*0238*/ 	.word	0x00000770
        /*023c*/ 	.word	0x000000ff
        /*0240*/ 	.word	0x00000200
        /*0244*/ 	.short	0x0100
        /*0246*/ 	.byte	0x04
	.zero		1


	//   ....[22]....
        /*0248*/ 	.word	0x00000780
        /*024c*/ 	.word	0x000000ff
        /*0250*/ 	.word	0x00000058
        /*0254*/ 	.short	0x0100
        /*0256*/ 	.byte	0x04
	.zero		1


	//   ....[23]....
        /*0258*/ 	.word	0x00000790
        /*025c*/ 	.word	0x000000ff
        /*0260*/ 	.word	0x00000208
        /*0264*/ 	.short	0x0100
        /*0266*/ 	.byte	0x04
	.zero		1


	//   ....[24]....
        /*0268*/ 	.word	0x000007a0
        /*026c*/ 	.word	0x000000ff
        /*0270*/ 	.word	0x00000060
        /*0274*/ 	.short	0x0100
        /*0276*/ 	.byte	0x04
	.zero		1


	//   ....[25]....
        /*0278*/ 	.word	0x000007b0
        /*027c*/ 	.word	0x000000ff
        /*0280*/ 	.word	0x00000210
        /*0284*/ 	.short	0x0100
        /*0286*/ 	.byte	0x04
	.zero		1


	//   ....[26]....
        /*0288*/ 	.word	0x000007c0
        /*028c*/ 	.word	0x000000ff
        /*0290*/ 	.word	0x00000068
        /*0294*/ 	.short	0x0100
        /*0296*/ 	.byte	0x04
	.zero		1


	//   ....[27]....
        /*0298*/ 	.word	0x000007d0
        /*029c*/ 	.word	0x000000ff
        /*02a0*/ 	.word	0x00000218
        /*02a4*/ 	.short	0x0100
        /*02a6*/ 	.byte	0x04
	.zero		1


	//   ....[28]....
        /*02a8*/ 	.word	0x000007e0
        /*02ac*/ 	.word	0x000000ff
        /*02b0*/ 	.word	0x00000070
        /*02b4*/ 	.short	0x0100
        /*02b6*/ 	.byte	0x04
	.zero		1


	//   ....[29]....
        /*02b8*/ 	.word	0x000007f0
        /*02bc*/ 	.word	0x000000ff
        /*02c0*/ 	.word	0x00000220
        /*02c4*/ 	.short	0x0100
        /*02c6*/ 	.byte	0x04
	.zero		1


	//   ....[30]....
        /*02c8*/ 	.word	0x00000800
        /*02cc*/ 	.word	0x000000ff
        /*02d0*/ 	.word	0x00000078
        /*02d4*/ 	.short	0x0100
        /*02d6*/ 	.byte	0x04
	.zero		1


	//   ....[31]....
        /*02d8*/ 	.word	0x00000810
        /*02dc*/ 	.word	0x000000ff
        /*02e0*/ 	.word	0x00000228
        /*02e4*/ 	.short	0x0100
        /*02e6*/ 	.byte	0x04
	.zero		1


	//   ....[32]....
        /*02e8*/ 	.word	0x00000820
        /*02ec*/ 	.word	0x000000ff
        /*02f0*/ 	.word	0x00000080
        /*02f4*/ 	.short	0x0100
        /*02f6*/ 	.byte	0x04
	.zero		1


	//   ....[33]....
        /*02f8*/ 	.word	0x00000830
        /*02fc*/ 	.word	0x000000ff
        /*0300*/ 	.word	0x00000230
        /*0304*/ 	.short	0x0100
        /*0306*/ 	.byte	0x04
	.zero		1


	//   ....[34]....
        /*0308*/ 	.word	0x00000840
        /*030c*/ 	.word	0x000000ff
        /*0310*/ 	.word	0x00000088
        /*0314*/ 	.short	0x0100
        /*0316*/ 	.byte	0x04
	.zero		1


	//   ....[35]....
        /*0318*/ 	.word	0x00000850
        /*031c*/ 	.word	0x000000ff
        /*0320*/ 	.word	0x00000238
        /*0324*/ 	.short	0x0100
        /*0326*/ 	.byte	0x04
	.zero		1


	//   ....[36]....
        /*0328*/ 	.word	0x00000860
        /*032c*/ 	.word	0x000000ff
        /*0330*/ 	.word	0x00000090
        /*0334*/ 	.short	0x0100
        /*0336*/ 	.byte	0x04
	.zero		1


	//   ....[37]....
        /*0338*/ 	.word	0x00000870
        /*033c*/ 	.word	0x000000ff
        /*0340*/ 	.word	0x00000240
        /*0344*/ 	.short	0x0100
        /*0346*/ 	.byte	0x04
	.zero		1


	//   ....[38]....
        /*0348*/ 	.word	0x00000880
        /*034c*/ 	.word	0x000000ff
        /*0350*/ 	.word	0x00000098
        /*0354*/ 	.short	0x0100
        /*0356*/ 	.byte	0x04
	.zero		1


	//   ....[39]....
        /*0358*/ 	.word	0x00000890
        /*035c*/ 	.word	0x000000ff
        /*0360*/ 	.word	0x00000248
        /*0364*/ 	.short	0x0100
        /*0366*/ 	.byte	0x04
	.zero		1


	//   ....[40]....
        /*0368*/ 	.word	0x000008a0
        /*036c*/ 	.word	0x000000ff
        /*0370*/ 	.word	0x000000a0
        /*0374*/ 	.short	0x0100
        /*0376*/ 	.byte	0x04
	.zero		1


	//   ....[41]....
        /*0378*/ 	.word	0x000008b0
        /*037c*/ 	.word	0x000000ff
        /*0380*/ 	.word	0x00000250
        /*0384*/ 	.short	0x0100
        /*0386*/ 	.byte	0x04
	.zero		1


	//   ....[42]....
        /*0388*/ 	.word	0x000008c0
        /*038c*/ 	.word	0x000000ff
        /*0390*/ 	.word	0x000000a8
        /*0394*/ 	.short	0x0100
        /*0396*/ 	.byte	0x04
	.zero		1


	//   ....[43]....
        /*0398*/ 	.word	0x000008d0
        /*039c*/ 	.word	0x000000ff
        /*03a0*/ 	.word	0x00000258
        /*03a4*/ 	.short	0x0100
        /*03a6*/ 	.byte	0x04
	.zero		1


	//   ....[44]....
        /*03a8*/ 	.word	0x000008e0
        /*03ac*/ 	.word	0x000000ff
        /*03b0*/ 	.word	0x000000b0
        /*03b4*/ 	.short	0x0100
        /*03b6*/ 	.byte	0x04
	.zero		1


	//   ....[45]....
        /*03b8*/ 	.word	0x000008f0
        /*03bc*/ 	.word	0x000000ff
        /*03c0*/ 	.word	0x00000260
        /*03c4*/ 	.short	0x0100
        /*03c6*/ 	.byte	0x04
	.zero		1


	//   ....[46]....
        /*03c8*/ 	.word	0x00000900
        /*03cc*/ 	.word	0x000000ff
        /*03d0*/ 	.word	0x000000b8
        /*03d4*/ 	.short	0x0100
        /*03d6*/ 	.byte	0x04
	.zero		1


	//   ....[47]....
        /*03d8*/ 	.word	0x00000910
        /*03dc*/ 	.word	0x000000ff
        /*03e0*/ 	.word	0x00000268
        /*03e4*/ 	.short	0x0100
        /*03e6*/ 	.byte	0x04
	.zero		1


	//   ....[48]....
        /*03e8*/ 	.word	0x00000920
        /*03ec*/ 	.word	0x000000ff
        /*03f0*/ 	.word	0x000000c0
        /*03f4*/ 	.short	0x0100
        /*03f6*/ 	.byte	0x04
	.zero		1


	//   ....[49]....
        /*03f8*/ 	.word	0x00000930
        /*03fc*/ 	.word	0x000000ff
        /*0400*/ 	.word	0x00000270
        /*0404*/ 	.short	0x0100
        /*0406*/ 	.byte	0x04
	.zero		1


	//   ....[50]....
        /*0408*/ 	.word	0x00000940
        /*040c*/ 	.word	0x000000ff
        /*0410*/ 	.word	0x000000c8
        /*0414*/ 	.short	0x0100
        /*0416*/ 	.byte	0x04
	.zero		1


	//   ....[51]....
        /*0418*/ 	.word	0x00000950
        /*041c*/ 	.word	0x000000ff
        /*0420*/ 	.word	0x00000278
        /*0424*/ 	.short	0x0100
        /*0426*/ 	.byte	0x04
	.zero		1


	//   ....[52]....
        /*0428*/ 	.word	0x00000960
        /*042c*/ 	.word	0x000000ff
        /*0430*/ 	.word	0x000000d0
        /*0434*/ 	.short	0x0100
        /*0436*/ 	.byte	0x04
	.zero		1


	//   ....[53]....
        /*0438*/ 	.word	0x00000970
        /*043c*/ 	.word	0x000000ff
        /*0440*/ 	.word	0x00000280
        /*0444*/ 	.short	0x0100
        /*0446*/ 	.byte	0x04
	.zero		1


	//   ....[54]....
        /*0448*/ 	.word	0x00000980
        /*044c*/ 	.word	0x000000ff
        /*0450*/ 	.word	0x000000d8
        /*0454*/ 	.short	0x0100
        /*0456*/ 	.byte	0x04
	.zero		1


	//   ....[55]....
        /*0458*/ 	.word	0x00000990
        /*045c*/ 	.word	0x000000ff
        /*0460*/ 	.word	0x00000288
        /*0464*/ 	.short	0x0100
        /*0466*/ 	.byte	0x04
	.zero		1


	//   ....[56]....
        /*0468*/ 	.word	0x000009a0
        /*046c*/ 	.word	0x000000ff
        /*0470*/ 	.word	0x000000e0
        /*0474*/ 	.short	0x0100
        /*0476*/ 	.byte	0x04
	.zero		1


	//   ....[57]....
        /*0478*/ 	.word	0x000009b0
        /*047c*/ 	.word	0x000000ff
        /*0480*/ 	.word	0x00000290
        /*0484*/ 	.short	0x0100
        /*0486*/ 	.byte	0x04
	.zero		1


	//   ....[58]....
        /*0488*/ 	.word	0x000009c0
        /*048c*/ 	.word	0x000000ff
        /*0490*/ 	.word	0x000000e8
        /*0494*/ 	.short	0x0100
        /*0496*/ 	.byte	0x04
	.zero		1


	//   ....[59]....
        /*0498*/ 	.word	0x000009d0
        /*049c*/ 	.word	0x000000ff
        /*04a0*/ 	.word	0x00000298
        /*04a4*/ 	.short	0x0100
        /*04a6*/ 	.byte	0x04
	.zero		1


	//   ....[60]....
        /*04a8*/ 	.word	0x000009e0
        /*04ac*/ 	.word	0x000000ff
        /*04b0*/ 	.word	0x000000f0
        /*04b4*/ 	.short	0x0100
        /*04b6*/ 	.byte	0x04
	.zero		1


	//   ....[61]....
        /*04b8*/ 	.word	0x000009f0
        /*04bc*/ 	.word	0x000000ff
        /*04c0*/ 	.word	0x000002a0
        /*04c4*/ 	.short	0x0100
        /*04c6*/ 	.byte	0x04
	.zero		1


	//   ....[62]....
        /*04c8*/ 	.word	0x00000a00
        /*04cc*/ 	.word	0x000000ff
        /*04d0*/ 	.word	0x000000f8
        /*04d4*/ 	.short	0x0100
        /*04d6*/ 	.byte	0x04
	.zero		1


	//   ....[63]....
        /*04d8*/ 	.word	0x00000a10
        /*04dc*/ 	.word	0x000000ff
        /*04e0*/ 	.word	0x000002a8
        /*04e4*/ 	.short	0x0100
        /*04e6*/ 	.byte	0x04
	.zero		1


	//   ....[64]....
        /*04e8*/ 	.word	0x00000a20
        /*04ec*/ 	.word	0x000000ff
        /*04f0*/ 	.word	0x00000100
        /*04f4*/ 	.short	0x0100
        /*04f6*/ 	.byte	0x04
	.zero		1


	//   ....[65]....
        /*04f8*/ 	.word	0x00000a30
        /*04fc*/ 	.word	0x000000ff
        /*0500*/ 	.word	0x000002b0
        /*0504*/ 	.short	0x0100
        /*0506*/ 	.byte	0x04
	.zero		1


	//   ....[66]....
        /*0508*/ 	.word	0x00000a40
        /*050c*/ 	.word	0x000000ff
        /*0510*/ 	.word	0x00000108
        /*0514*/ 	.short	0x0100
        /*0516*/ 	.byte	0x04
	.zero		1


	//   ....[67]....
        /*0518*/ 	.word	0x00000a50
        /*051c*/ 	.word	0x000000ff
        /*0520*/ 	.word	0x000002b8
        /*0524*/ 	.short	0x0100
        /*0526*/ 	.byte	0x04
	.zero		1


	//   ....[68]....
        /*0528*/ 	.word	0x00000a60
        /*052c*/ 	.word	0x000000ff
        /*0530*/ 	.word	0x00000110
        /*0534*/ 	.short	0x0100
        /*0536*/ 	.byte	0x04
	.zero		1


	//   ....[69]....
        /*0538*/ 	.word	0x00000a70
        /*053c*/ 	.word	0x000000ff
        /*0540*/ 	.word	0x000002c0
        /*0544*/ 	.short	0x0100
        /*0546*/ 	.byte	0x04
	.zero		1


	//   ....[70]....
        /*0548*/ 	.word	0x00000a80
        /*054c*/ 	.word	0x000000ff
        /*0550*/ 	.word	0x00000118
        /*0554*/ 	.short	0x0100
        /*0556*/ 	.byte	0x04
	.zero		1


	//   ....[71]....
        /*0558*/ 	.word	0x00000a90
        /*055c*/ 	.word	0x000000ff
        /*0560*/ 	.word	0x000002c8
        /*0564*/ 	.short	0x0100
        /*0566*/ 	.byte	0x04
	.zero		1


	//   ....[72]....
        /*0568*/ 	.word	0x00000aa0
        /*056c*/ 	.word	0x000000ff
        /*0570*/ 	.word	0x00000120
        /*0574*/ 	.short	0x0100
        /*0576*/ 	.byte	0x04
	.zero		1


	//   ....[73]....
        /*0578*/ 	.word	0x00000ab0
        /*057c*/ 	.word	0x000000ff
        /*0580*/ 	.word	0x000002d0
        /*0584*/ 	.short	0x0100
        /*0586*/ 	.byte	0x04
	.zero		1


	//   ....[74]....
        /*0588*/ 	.word	0x00000ac0
        /*058c*/ 	.word	0x000000ff
        /*0590*/ 	.word	0x00000128
        /*0594*/ 	.short	0x0100
        /*0596*/ 	.byte	0x04
	.zero		1


	//   ....[75]....
        /*0598*/ 	.word	0x00000ad0
        /*059c*/ 	.word	0x000000ff
        /*05a0*/ 	.word	0x000002d8
        /*05a4*/ 	.short	0x0100
        /*05a6*/ 	.byte	0x04
	.zero		1


	//   ....[76]....
        /*05a8*/ 	.word	0x00000ae0
        /*05ac*/ 	.word	0x000000ff
        /*05b0*/ 	.word	0x00000130
        /*05b4*/ 	.short	0x0100
        /*05b6*/ 	.byte	0x04
	.zero		1


	//   ....[77]....
        /*05b8*/ 	.word	0x00000af0
        /*05bc*/ 	.word	0x000000ff
        /*05c0*/ 	.word	0x000002e0
        /*05c4*/ 	.short	0x0100
        /*05c6*/ 	.byte	0x04
	.zero		1


	//   ....[78]....
        /*05c8*/ 	.word	0x00000b00
        /*05cc*/ 	.word	0x000000ff
        /*05d0*/ 	.word	0x00000138
        /*05d4*/ 	.short	0x0100
        /*05d6*/ 	.byte	0x04
	.zero		1


	//   ....[79]....
        /*05d8*/ 	.word	0x00000b10
        /*05dc*/ 	.word	0x000000ff
        /*05e0*/ 	.word	0x000002e8
        /*05e4*/ 	.short	0x0100
        /*05e6*/ 	.byte	0x04
	.zero		1


	//   ....[80]....
        /*05e8*/ 	.word	0x00000b20
        /*05ec*/ 	.word	0x000000ff
        /*05f0*/ 	.word	0x00000140
        /*05f4*/ 	.short	0x0100
        /*05f6*/ 	.byte	0x04
	.zero		1


	//   ....[81]....
        /*05f8*/ 	.word	0x00000b30
        /*05fc*/ 	.word	0x000000ff
        /*0600*/ 	.word	0x000002f0
        /*0604*/ 	.short	0x0100
        /*0606*/ 	.byte	0x04
	.zero		1


	//   ....[82]....
        /*0608*/ 	.word	0x00000b40
        /*060c*/ 	.word	0x000000ff
        /*0610*/ 	.word	0x00000148
        /*0614*/ 	.short	0x0100
        /*0616*/ 	.byte	0x04
	.zero		1


	//   ....[83]....
        /*0618*/ 	.word	0x00000b50
        /*061c*/ 	.word	0x000000ff
        /*0620*/ 	.word	0x000002f8
        /*0624*/ 	.short	0x0100
        /*0626*/ 	.byte	0x04
	.zero		1


	//   ....[84]....
        /*0628*/ 	.word	0x00000b60
        /*062c*/ 	.word	0x000000ff
        /*0630*/ 	.word	0x00000150
        /*0634*/ 	.short	0x0100
        /*0636*/ 	.byte	0x04
	.zero		1


	//   ....[85]....
        /*0638*/ 	.word	0x00000b70
        /*063c*/ 	.word	0x000000ff
        /*0640*/ 	.word	0x00000300
        /*0644*/ 	.short	0x0100
        /*0646*/ 	.byte	0x04
	.zero		1


	//   ....[86]....
        /*0648*/ 	.word	0x00000b80
        /*064c*/ 	.word	0x000000ff
        /*0650*/ 	.word	0x00000158
        /*0654*/ 	.short	0x0100
        /*0656*/ 	.byte	0x04
	.zero		1


	//   ....[87]....
        /*0658*/ 	.word	0x00000b90
        /*065c*/ 	.word	0x000000ff
        /*0660*/ 	.word	0x00000308
        /*0664*/ 	.short	0x0100
        /*0666*/ 	.byte	0x04
	.zero		1


	//   ....[88]....
        /*0668*/ 	.word	0x00000ba0
        /*066c*/ 	.word	0x000000ff
        /*0670*/ 	.word	0x00000160
        /*0674*/ 	.short	0x0100
        /*0676*/ 	.byte	0x04
	.zero		1


	//   ....[89]....
        /*0678*/ 	.word	0x00000bb0
        /*067c*/ 	.word	0x000000ff
        /*0680*/ 	.word	0x00000310
        /*0684*/ 	.short	0x0100
        /*0686*/ 	.byte	0x04
	.zero		1


	//   ....[90]....
        /*0688*/ 	.word	0x00000bc0
        /*068c*/ 	.word	0x000000ff
        /*0690*/ 	.word	0x00000168
        /*0694*/ 	.short	0x0100
        /*0696*/ 	.byte	0x04
	.zero		1


	//   ....[91]....
        /*0698*/ 	.word	0x00000bd0
        /*069c*/ 	.word	0x000000ff
        /*06a0*/ 	.word	0x00000318
        /*06a4*/ 	.short	0x0100
        /*06a6*/ 	.byte	0x04
	.zero		1


	//   ....[92]....
        /*06a8*/ 	.word	0x00000be0
        /*06ac*/ 	.word	0x000000ff
        /*06b0*/ 	.word	0x00000170
        /*06b4*/ 	.short	0x0100
        /*06b6*/ 	.byte	0x04
	.zero		1


	//   ....[93]....
        /*06b8*/ 	.word	0x00000bf0
        /*06bc*/ 	.word	0x000000ff
        /*06c0*/ 	.word	0x00000320
        /*06c4*/ 	.short	0x0100
        /*06c6*/ 	.byte	0x04
	.zero		1


	//   ....[94]....
        /*06c8*/ 	.word	0x00000c00
        /*06cc*/ 	.word	0x000000ff
        /*06d0*/ 	.word	0x00000178
        /*06d4*/ 	.short	0x0100
        /*06d6*/ 	.byte	0x04
	.zero		1


	//   ....[95]....
        /*06d8*/ 	.word	0x00000c10
        /*06dc*/ 	.word	0x000000ff
        /*06e0*/ 	.word	0x00000328
        /*06e4*/ 	.short	0x0100
        /*06e6*/ 	.byte	0x04
	.zero		1


	//   ....[96]....
        /*06e8*/ 	.word	0x00000c20
        /*06ec*/ 	.word	0x000000ff
        /*06f0*/ 	.word	0x00000180
        /*06f4*/ 	.short	0x0100
        /*06f6*/ 	.byte	0x04
	.zero		1


	//   ....[97]....
        /*06f8*/ 	.word	0x00000c30
        /*06fc*/ 	.word	0x000000ff
        /*0700*/ 	.word	0x00000330
        /*0704*/ 	.short	0x0100
        /*0706*/ 	.byte	0x04
	.zero		1


	//   ....[98]....
        /*0708*/ 	.word	0x00000c40
        /*070c*/ 	.word	0x000000ff
        /*0710*/ 	.word	0x00000188
        /*0714*/ 	.short	0x0100
        /*0716*/ 	.byte	0x04
	.zero		1


	//   ....[99]....
        /*0718*/ 	.word	0x00000c50
        /*071c*/ 	.word	0x000000ff
        /*0720*/ 	.word	0x00000338
        /*0724*/ 	.short	0x0100
        /*0726*/ 	.byte	0x04
	.zero		1


	//   ....[100]....
        /*0728*/ 	.word	0x00000c60
        /*072c*/ 	.word	0x000000ff
        /*0730*/ 	.word	0x00000190
        /*0734*/ 	.short	0x0100
        /*0736*/ 	.byte	0x04
	.zero		1


	//   ....[101]....
        /*0738*/ 	.word	0x00000c70
        /*073c*/ 	.word	0x000000ff
        /*0740*/ 	.word	0x00000340
        /*0744*/ 	.short	0x0100
        /*0746*/ 	.byte	0x04
	.zero		1


	//   ....[102]....
        /*0748*/ 	.word	0x00000c80
        /*074c*/ 	.word	0x000000ff
        /*0750*/ 	.word	0x00000198
        /*0754*/ 	.short	0x0100
        /*0756*/ 	.byte	0x04
	.zero		1


	//   ....[103]....
        /*0758*/ 	.word	0x00000c90
        /*075c*/ 	.word	0x000000ff
        /*0760*/ 	.word	0x00000348
        /*0764*/ 	.short	0x0100
        /*0766*/ 	.byte	0x04
	.zero		1


	//   ....[104]....
        /*0768*/ 	.word	0x00000ca0
        /*076c*/ 	.word	0x000000ff
        /*0770*/ 	.word	0x000001a0
        /*0774*/ 	.short	0x0100
        /*0776*/ 	.byte	0x04
	.zero		1


	//   ....[105]....
        /*0778*/ 	.word	0x00000cb0
        /*077c*/ 	.word	0x000000ff
        /*0780*/ 	.word	0x00000350
        /*0784*/ 	.short	0x0100
        /*0786*/ 	.byte	0x04
	.zero		1


	//   ....[106]....
        /*0788*/ 	.word	0x00000cc0
        /*078c*/ 	.word	0x000000ff
        /*0790*/ 	.word	0x000001a8
        /*0794*/ 	.short	0x0100
        /*0796*/ 	.byte	0x04
	.zero		1


	//   ....[107]....
        /*0798*/ 	.word	0x00000cd0
        /*079c*/ 	.word	0x000000ff
        /*07a0*/ 	.word	0x00000358
        /*07a4*/ 	.short	0x0100
        /*07a6*/ 	.byte	0x04
	.zero		1


	//   ....[108]....
        /*07a8*/ 	.word	0x00000e10
        /*07ac*/ 	.word	0x000000ff
        /*07b0*/ 	.word	0x00000360
        /*07b4*/ 	.short	0x0100
        /*07b6*/ 	.byte	0x04
	.zero		1


	//   ....[109]....
        /*07b8*/ 	.word	0x00000e20
        /*07bc*/ 	.word	0x000000ff
        /*07c0*/ 	.word	0x00000368
        /*07c4*/ 	.short	0x0100
        /*07c6*/ 	.byte	0x04
	.zero		1


	//   ....[110]....
        /*07c8*/ 	.word	0x00000f10
        /*07cc*/ 	.word	0x000000ff
        /*07d0*/ 	.word	0x00000370
        /*07d4*/ 	.short	0x0100
        /*07d6*/ 	.byte	0x06
	.zero		1


	//   ....[111]....
        /*07d8*/ 	.word	0x00000f20
        /*07dc*/ 	.word	0x000000ff
        /*07e0*/ 	.word	0x00000378
        /*07e4*/ 	.short	0x0100
        /*07e6*/ 	.byte	0x06
	.zero		1


	//   ....[112]....
        /*07e8*/ 	.word	0x00001060
        /*07ec*/ 	.word	0x000000ff
        /*07f0*/ 	.word	0x00000380
        /*07f4*/ 	.short	0x0100
        /*07f6*/ 	.byte	0x06
	.zero		1


	//   ....[113]....
        /*07f8*/ 	.word	0x00001070
        /*07fc*/ 	.word	0x000000ff
        /*0800*/ 	.word	0x00000390
        /*0804*/ 	.short	0x0100
        /*0806*/ 	.byte	0x06
	.zero		1


	//   ....[114]....
        /*0808*/ 	.word	0x00001080
        /*080c*/ 	.word	0x000000ff
        /*0810*/ 	.word	0x00000388
        /*0814*/ 	.short	0x0100
        /*0816*/ 	.byte	0x06
	.zero		1


	//   ....[115]....
        /*0818*/ 	.word	0x00001090
        /*081c*/ 	.word	0x000000ff
        /*0820*/ 	.word	0x00000398
        /*0824*/ 	.short	0x0100
        /*0826*/ 	.byte	0x06
	.zero		1


	//   ....[116]....
        /*0828*/ 	.word	0x000011c0
        /*082c*/ 	.word	0x000000ff
        /*0830*/ 	.word	0x000003a0
        /*0834*/ 	.short	0x0100
        /*0836*/ 	.byte	0x04
	.zero		1


	//   ....[117]....
        /*0838*/ 	.word	0x000011d0
        /*083c*/ 	.word	0x000000ff
        /*0840*/ 	.word	0x000003c0
        /*0844*/ 	.short	0x0100
        /*0846*/ 	.byte	0x04
	.zero		1


	//   ....[118]....
        /*0848*/ 	.word	0x000011e0
        /*084c*/ 	.word	0x000000ff
        /*0850*/ 	.word	0x000003a8
        /*0854*/ 	.short	0x0100
        /*0856*/ 	.byte	0x04
	.zero		1


	//   ....[119]....
        /*0858*/ 	.word	0x000011f0
        /*085c*/ 	.word	0x000000ff
        /*0860*/ 	.word	0x000003c8
        /*0864*/ 	.short	0x0100
        /*0866*/ 	.byte	0x04
	.zero		1


	//   ....[120]....
        /*0868*/ 	.word	0x00001200
        /*086c*/ 	.word	0x000000ff
        /*0870*/ 	.word	0x000003b0
        /*0874*/ 	.short	0x0100
        /*0876*/ 	.byte	0x04
	.zero		1


	//   ....[121]....
        /*0878*/ 	.word	0x00001210
        /*087c*/ 	.word	0x000000ff
        /*0880*/ 	.word	0x000003d0
        /*0884*/ 	.short	0x0100
        /*0886*/ 	.byte	0x04
	.zero		1


	//   ....[122]....
        /*0888*/ 	.word	0x00001220
        /*088c*/ 	.word	0x000000ff
        /*0890*/ 	.word	0x000003b8
        /*0894*/ 	.short	0x0100
        /*0896*/ 	.byte	0x04
	.zero		1


	//   ....[123]....
        /*0898*/ 	.word	0x00001230
        /*089c*/ 	.word	0x000000ff
        /*08a0*/ 	.word	0x000003d8
        /*08a4*/ 	.short	0x0100
        /*08a6*/ 	.byte	0x04
	.zero		1


	//   ....[124]....
        /*08a8*/ 	.word	0x00001320
        /*08ac*/ 	.word	0x000000ff
        /*08b0*/ 	.word	0x000003e0
        /*08b4*/ 	.short	0x0100
        /*08b6*/ 	.byte	0x04
	.zero		1


	//   ....[125]....
        /*08b8*/ 	.word	0x00001330
        /*08bc*/ 	.word	0x000000ff
        /*08c0*/ 	.word	0x000003f0
        /*08c4*/ 	.short	0x0100
        /*08c6*/ 	.byte	0x04
	.zero		1


	//   ....[126]....
        /*08c8*/ 	.word	0x00001340
        /*08cc*/ 	.word	0x000000ff
        /*08d0*/ 	.word	0x000003e8
        /*08d4*/ 	.short	0x0100
        /*08d6*/ 	.byte	0x04
	.zero		1


	//   ....[127]....
        /*08d8*/ 	.word	0x00001350
        /*08dc*/ 	.word	0x000000ff
        /*08e0*/ 	.word	0x000003f8
        /*08e4*/ 	.short	0x0100
        /*08e6*/ 	.byte	0x04
	.zero		1


	//   ....[128]....
        /*08e8*/ 	.word	0x00001fb0
        /*08ec*/ 	.word	0x00000000
        /*08f0*/ 	.word	0x000003f0
        /*08f4*/ 	.short	0x010a
        /*08f6*/ 	.byte	0xff
	.zero		1


	//   ....[129]....
        /*08f8*/ 	.word	0x00001fe0
        /*08fc*/ 	.word	0x00000000
        /*0900*/ 	.word	0x000003e0
        /*0904*/ 	.short	0x0101
        /*0906*/ 	.byte	0xff
	.zero		1


	//   ....[130]....
        /*0908*/ 	.word	0x000020c0
        /*090c*/ 	.word	0x000000ff
        /*0910*/ 	.word	0x000001b0
        /*0914*/ 	.short	0x010a
        /*0916*/ 	.byte	0x04
	.zero		1


	//   ....[131]....
        /*0918*/ 	.word	0x00002140
        /*091c*/ 	.word	0x000000ff
        /*0920*/ 	.word	0x000001b0
        /*0924*/ 	.short	0x010a
        /*0926*/ 	.byte	0x21
	.zero		1


	//   ....[132]....
        /*0928*/ 	.word	0x000022d0
        /*092c*/ 	.word	0x000000ff
        /*0930*/ 	.word	0x000001b0
        /*0934*/ 	.short	0x010a
        /*0936*/ 	.byte	0x08
	.zero		1


	//   ....[133]....
        /*0938*/ 	.word	0x00002410
        /*093c*/ 	.word	0x000000ff
        /*0940*/ 	.word	0x00000378
        /*0944*/ 	.short	0x0101
        /*0946*/ 	.byte	0x06
	.zero		1


	//   ....[134]....
        /*0948*/ 	.word	0x00002430
        /*094c*/ 	.word	0x000000ff
        /*0950*/ 	.word	0x000001b0
        /*0954*/ 	.short	0x010a
        /*0956*/ 	.byte	0x04
	.zero		1


	//   ....[135]....
        /*0958*/ 	.word	0x000024b0
        /*095c*/ 	.word	0x000000ff
        /*0960*/ 	.word	0x000001b0
        /*0964*/ 	.short	0x010a
        /*0966*/ 	.byte	0x11
	.zero		1


	//   ....[136]....
        /*0968*/ 	.word	0x00002640
        /*096c*/ 	.word	0x000000ff
        /*0970*/ 	.word	0x000001b0
        /*0974*/ 	.short	0x010a
        /*0976*/ 	.byte	0x07
	.zero		1


	//   ....[137]....
        /*0978*/ 	.word	0x000027b0
        /*097c*/ 	.word	0x00000003
        /*0980*/ 	.word	0x00000380
        /*0984*/ 	.short	0x010a
        /*0986*/ 	.byte	0xff
	.zero		1


	//   ....[138]....
        /*0988*/ 	.word	0x00002900
        /*098c*/ 	.word	0x00000000
        /*0990*/ 	.word	0x00000000
        /*0994*/ 	.short	0x0101
        /*0996*/ 	.byte	0xff
	.zero		1


	//   ....[139]....
        /*0998*/ 	.word	0x00002ea0
        /*099c*/ 	.word	0x000000ff
        /*09a0*/ 	.word	0x00000000
        /*09a4*/ 	.short	0x010a
        /*09a6*/ 	.byte	0x04
	.zero		1


	//   ....[140]....
        /*09a8*/ 	.word	0x00002f30
        /*09ac*/ 	.word	0x000000ff
        /*09b0*/ 	.word	0x00000000
        /*09b4*/ 	.short	0x010a
        /*09b6*/ 	.byte	0x05
	.zero		1


	//   ....[141]....
        /*09b8*/ 	.word	0x00002fc0
        /*09bc*/ 	.word	0x000000ff
        /*09c0*/ 	.word	0x00000000
        /*09c4*/ 	.short	0x010a
        /*09c6*/ 	.byte	0x05
	.zero		1


	//   ....[142]....
        /*09c8*/ 	.word	0x00003050
        /*09cc*/ 	.word	0x000000ff
        /*09d0*/ 	.word	0x00000000
        /*09d4*/ 	.short	0x010a
        /*09d6*/ 	.byte	0x05
	.zero		1


	//   ....[143]....
        /*09d8*/ 	.word	0x000030e0
        /*09dc*/ 	.word	0x000000ff
        /*09e0*/ 	.word	0x00000000
        /*09e4*/ 	.short	0x010a
        /*09e6*/ 	.byte	0x05
	.zero		1


	//   ....[144]....
        /*09e8*/ 	.word	0x00003170
        /*09ec*/ 	.word	0x000000ff
        /*09f0*/ 	.word	0x00000000
        /*09f4*/ 	.short	0x010a
        /*09f6*/ 	.byte	0x05
	.zero		1


	//   ....[145]....
        /*09f8*/ 	.word	0x00003200
        /*09fc*/ 	.word	0x000000ff
        /*0a00*/ 	.word	0x00000000
        /*0a04*/ 	.short	0x010a
        /*0a06*/ 	.byte	0x05
	.zero		1


	//   ....[146]....
        /*0a08*/ 	.word	0x00003290
        /*0a0c*/ 	.word	0x000000ff
        /*0a10*/ 	.word	0x00000000
        /*0a14*/ 	.short	0x010a
        /*0a16*/ 	.byte	0x05
	.zero		1


	//   ....[147]....
        /*0a18*/ 	.word	0x00003320
        /*0a1c*/ 	.word	0x000000ff
        /*0a20*/ 	.word	0x00000000
        /*0a24*/ 	.short	0x010a
        /*0a26*/ 	.byte	0x05
	.zero		1


	//   ....[148]....
        /*0a28*/ 	.word	0x000033b0
        /*0a2c*/ 	.word	0x000000ff
        /*0a30*/ 	.word	0x00000000
        /*0a34*/ 	.short	0x010a
        /*0a36*/ 	.byte	0x05
	.zero		1


	//   ....[149]....
        /*0a38*/ 	.word	0x00003440
        /*0a3c*/ 	.word	0x000000ff
        /*0a40*/ 	.word	0x00000000
        /*0a44*/ 	.short	0x010a
        /*0a46*/ 	.byte	0x05
	.zero		1


	//   ....[150]....
        /*0a48*/ 	.word	0x000034d0
        /*0a4c*/ 	.word	0x000000ff
        /*0a50*/ 	.word	0x00000000
        /*0a54*/ 	.short	0x010a
        /*0a56*/ 	.byte	0x05
	.zero		1


	//   ....[151]....
        /*0a58*/ 	.word	0x00003560
        /*0a5c*/ 	.word	0x000000ff
        /*0a60*/ 	.word	0x00000000
        /*0a64*/ 	.short	0x010a
        /*0a66*/ 	.byte	0x05
	.zero		1


	//   ....[152]....
        /*0a68*/ 	.word	0x000035f0
        /*0a6c*/ 	.word	0x000000ff
        /*0a70*/ 	.word	0x00000000
        /*0a74*/ 	.short	0x010a
        /*0a76*/ 	.byte	0x05
	.zero		1


	//   ....[153]....
        /*0a78*/ 	.word	0x00003680
        /*0a7c*/ 	.word	0x000000ff
        /*0a80*/ 	.word	0x00000000
        /*0a84*/ 	.short	0x010a
        /*0a86*/ 	.byte	0x05
	.zero		1


	//   ....[154]....
        /*0a88*/ 	.word	0x00003710
        /*0a8c*/ 	.word	0x000000ff
        /*0a90*/ 	.word	0x00000000
        /*0a94*/ 	.short	0x010a
        /*0a96*/ 	.byte	0x05
	.zero		1


	//   ....[155]....
        /*0a98*/ 	.word	0x000037a0
        /*0a9c*/ 	.word	0x000000ff
        /*0aa0*/ 	.word	0x00000000
        /*0aa4*/ 	.short	0x010a
        /*0aa6*/ 	.byte	0x05
	.zero		1


	//   ....[156]....
        /*0aa8*/ 	.word	0x00003830
        /*0aac*/ 	.word	0x000000ff
        /*0ab0*/ 	.word	0x00000000
        /*0ab4*/ 	.short	0x010a
        /*0ab6*/ 	.byte	0x05
	.zero		1


	//   ....[157]....
        /*0ab8*/ 	.word	0x000038c0
        /*0abc*/ 	.word	0x000000ff
        /*0ac0*/ 	.word	0x00000000
        /*0ac4*/ 	.short	0x010a
        /*0ac6*/ 	.byte	0x05
	.zero		1


	//   ....[158]....
        /*0ac8*/ 	.word	0x00003950
        /*0acc*/ 	.word	0x000000ff
        /*0ad0*/ 	.word	0x00000000
        /*0ad4*/ 	.short	0x010a
        /*0ad6*/ 	.byte	0x05
	.zero		1


	//   ....[159]....
        /*0ad8*/ 	.word	0x000039e0
        /*0adc*/ 	.word	0x000000ff
        /*0ae0*/ 	.word	0x00000000
        /*0ae4*/ 	.short	0x010a
        /*0ae6*/ 	.byte	0x05
	.zero		1


	//   ....[160]....
        /*0ae8*/ 	.word	0x00003a70
        /*0aec*/ 	.word	0x000000ff
        /*0af0*/ 	.word	0x00000000
        /*0af4*/ 	.short	0x010a
        /*0af6*/ 	.byte	0x05
	.zero		1


	//   ....[161]....
        /*0af8*/ 	.word	0x00003b00
        /*0afc*/ 	.word	0x000000ff
        /*0b00*/ 	.word	0x00000000
        /*0b04*/ 	.short	0x010a
        /*0b06*/ 	.byte	0x05
	.zero		1


	//   ....[162]....
        /*0b08*/ 	.word	0x00003b90
        /*0b0c*/ 	.word	0x000000ff
        /*0b10*/ 	.word	0x00000000
        /*0b14*/ 	.short	0x010a
        /*0b16*/ 	.byte	0x05
	.zero		1


	//   ....[163]....
        /*0b18*/ 	.word	0x00003c20
        /*0b1c*/ 	.word	0x000000ff
        /*0b20*/ 	.word	0x00000000
        /*0b24*/ 	.short	0x010a
        /*0b26*/ 	.byte	0x05
	.zero		1


	//   ....[164]....
        /*0b28*/ 	.word	0x00003cb0
        /*0b2c*/ 	.word	0x000000ff
        /*0b30*/ 	.word	0x00000000
        /*0b34*/ 	.short	0x010a
        /*0b36*/ 	.byte	0x05
	.zero		1


	//   ....[165]....
        /*0b38*/ 	.word	0x00003d40
        /*0b3c*/ 	.word	0x000000ff
        /*0b40*/ 	.word	0x00000000
        /*0b44*/ 	.short	0x010a
        /*0b46*/ 	.byte	0x05
	.zero		1


	//   ....[166]....
        /*0b48*/ 	.word	0x00003dd0
        /*0b4c*/ 	.word	0x000000ff
        /*0b50*/ 	.word	0x00000000
        /*0b54*/ 	.short	0x010a
        /*0b56*/ 	.byte	0x05
	.zero		1


	//   ....[167]....
        /*0b58*/ 	.word	0x00003e60
        /*0b5c*/ 	.word	0x000000ff
        /*0b60*/ 	.word	0x00000000
        /*0b64*/ 	.short	0x010a
        /*0b66*/ 	.byte	0x05
	.zero		1


	//   ....[168]....
        /*0b68*/ 	.word	0x00003ef0
        /*0b6c*/ 	.word	0x000000ff
        /*0b70*/ 	.word	0x00000000
        /*0b74*/ 	.short	0x010a
        /*0b76*/ 	.byte	0x05
	.zero		1


	//   ....[169]....
        /*0b78*/ 	.word	0x00003f80
        /*0b7c*/ 	.word	0x000000ff
        /*0b80*/ 	.word	0x00000000
        /*0b84*/ 	.short	0x010a
        /*0b86*/ 	.byte	0x05
	.zero		1


	//   ....[170]....
        /*0b88*/ 	.word	0x00004010
        /*0b8c*/ 	.word	0x000000ff
        /*0b90*/ 	.word	0x00000000
        /*0b94*/ 	.short	0x010a
        /*0b96*/ 	.byte	0x05
	.zero		1


	//   ....[171]....
        /*0b98*/ 	.word	0x000040a0
        /*0b9c*/ 	.word	0x000000ff
        /*0ba0*/ 	.word	0x00000000
        /*0ba4*/ 	.short	0x010a
        /*0ba6*/ 	.byte	0x05
	.zero		1


	//   ....[172]....
        /*0ba8*/ 	.word	0x00004130
        /*0bac*/ 	.word	0x000000ff
        /*0bb0*/ 	.word	0x00000000
        /*0bb4*/ 	.short	0x010a
        /*0bb6*/ 	.byte	0x05
	.zero		1


	//   ....[173]....
        /*0bb8*/ 	.word	0x000041c0
        /*0bbc*/ 	.word	0x000000ff
        /*0bc0*/ 	.word	0x00000000
        /*0bc4*/ 	.short	0x010a
        /*0bc6*/ 	.byte	0x05
	.zero		1


	//   ....[174]....
        /*0bc8*/ 	.word	0x00004250
        /*0bcc*/ 	.word	0x000000ff
        /*0bd0*/ 	.word	0x00000000
        /*0bd4*/ 	.short	0x010a
        /*0bd6*/ 	.byte	0x05
	.zero		1


	//   ....[175]....
        /*0bd8*/ 	.word	0x000042e0
        /*0bdc*/ 	.word	0x000000ff
        /*0be0*/ 	.word	0x00000000
        /*0be4*/ 	.short	0x010a
        /*0be6*/ 	.byte	0x05
	.zero		1


	//   ....[176]....
        /*0be8*/ 	.word	0x00004370
        /*0bec*/ 	.word	0x000000ff
        /*0bf0*/ 	.word	0x00000000
        /*0bf4*/ 	.short	0x010a
        /*0bf6*/ 	.byte	0x05
	.zero		1


	//   ....[177]....
        /*0bf8*/ 	.word	0x00004400
        /*0bfc*/ 	.word	0x000000ff
        /*0c00*/ 	.word	0x00000000
        /*0c04*/ 	.short	0x010a
        /*0c06*/ 	.byte	0x05
	.zero		1


	//   ....[178]....
        /*0c08*/ 	.word	0x00004490
        /*0c0c*/ 	.word	0x000000ff
        /*0c10*/ 	.word	0x00000000
        /*0c14*/ 	.short	0x010a
        /*0c16*/ 	.byte	0x05
	.zero		1


	//   ....[179]....
        /*0c18*/ 	.word	0x00004520
        /*0c1c*/ 	.word	0x000000ff
        /*0c20*/ 	.word	0x00000000
        /*0c24*/ 	.short	0x010a
        /*0c26*/ 	.byte	0x05
	.zero		1


	//   ....[180]....
        /*0c28*/ 	.word	0x000045b0
        /*0c2c*/ 	.word	0x000000ff
        /*0c30*/ 	.word	0x00000000
        /*0c34*/ 	.short	0x010a
        /*0c36*/ 	.byte	0x05
	.zero		1


	//   ....[181]....
        /*0c38*/ 	.word	0x00004640
        /*0c3c*/ 	.word	0x000000ff
        /*0c40*/ 	.word	0x00000000
        /*0c44*/ 	.short	0x010a
        /*0c46*/ 	.byte	0x05
	.zero		1


	//   ....[182]....
        /*0c48*/ 	.word	0x000046d0
        /*0c4c*/ 	.word	0x000000ff
        /*0c50*/ 	.word	0x00000000
        /*0c54*/ 	.short	0x010a
        /*0c56*/ 	.byte	0x05
	.zero		1


	//   ....[183]....
        /*0c58*/ 	.word	0x00004760
        /*0c5c*/ 	.word	0x000000ff
        /*0c60*/ 	.word	0x00000000
        /*0c64*/ 	.short	0x010a
        /*0c66*/ 	.byte	0x05
	.zero		1


	//   ....[184]....
        /*0c68*/ 	.word	0x000047f0
        /*0c6c*/ 	.word	0x000000ff
        /*0c70*/ 	.word	0x00000000
        /*0c74*/ 	.short	0x010a
        /*0c76*/ 	.byte	0x05
	.zero		1


	//   ....[185]....
        /*0c78*/ 	.word	0x00004880
        /*0c7c*/ 	.word	0x000000ff
        /*0c80*/ 	.word	0x00000000
        /*0c84*/ 	.short	0x010a
        /*0c86*/ 	.byte	0x05
	.zero		1


	//   ....[186]....
        /*0c88*/ 	.word	0x00004910
        /*0c8c*/ 	.word	0x000000ff
        /*0c90*/ 	.word	0x00000000
        /*0c94*/ 	.short	0x010a
        /*0c96*/ 	.byte	0x05
	.zero		1


	//   ....[187]....
        /*0c98*/ 	.word	0x000049a0
        /*0c9c*/ 	.word	0x000000ff
        /*0ca0*/ 	.word	0x00000000
        /*0ca4*/ 	.short	0x010a
        /*0ca6*/ 	.byte	0x05
	.zero		1


	//   ....[188]....
        /*0ca8*/ 	.word	0x00004a30
        /*0cac*/ 	.word	0x000000ff
        /*0cb0*/ 	.word	0x00000000
        /*0cb4*/ 	.short	0x010a
        /*0cb6*/ 	.byte	0x05
	.zero		1


	//   ....[189]....
        /*0cb8*/ 	.word	0x00004ac0
        /*0cbc*/ 	.word	0x000000ff
        /*0cc0*/ 	.word	0x00000000
        /*0cc4*/ 	.short	0x010a
        /*0cc6*/ 	.byte	0x05
	.zero		1


	//   ....[190]....
        /*0cc8*/ 	.word	0x00004b50
        /*0ccc*/ 	.word	0x000000ff
        /*0cd0*/ 	.word	0x00000000
        /*0cd4*/ 	.short	0x010a
        /*0cd6*/ 	.byte	0x05
	.zero		1


	//   ....[191]....
        /*0cd8*/ 	.word	0x00004be0
        /*0cdc*/ 	.word	0x000000ff
        /*0ce0*/ 	.word	0x00000000
        /*0ce4*/ 	.short	0x010a
        /*0ce6*/ 	.byte	0x05
	.zero		1


	//   ....[192]....
        /*0ce8*/ 	.word	0x00004c80
        /*0cec*/ 	.word	0x00000000
        /*0cf0*/ 	.word	0x00000000
        /*0cf4*/ 	.short	0x010a
        /*0cf6*/ 	.byte	0xff
	.zero		1


	//   ....[193]....
        /*0cf8*/ 	.word	0x00004da0
        /*0cfc*/ 	.word	0x00000002
        /*0d00*/ 	.word	0x000003e0
        /*0d04*/ 	.short	0x010a
        /*0d06*/ 	.byte	0xff
	.zero		1


	//   ....[194]....
        /*0d08*/ 	.word	0x00004e10
        /*0d0c*/ 	.word	0x00000002
        /*0d10*/ 	.word	0x00000000
        /*0d14*/ 	.short	0x0101
        /*0d16*/ 	.byte	0xff
	.zero		1


	//   ....[195]....
        /*0d18*/ 	.word	0x00004e30
        /*0d1c*/ 	.word	0x000000ff
        /*0d20*/ 	.word	0x00000390
        /*0d24*/ 	.short	0x010a
        /*0d26*/ 	.byte	0x04
	.zero		1


	//   ....[196]....
        /*0d28*/ 	.word	0x00004f50
        /*0d2c*/ 	.word	0x00000002
        /*0d30*/ 	.word	0x00000380
        /*0d34*/ 	.short	0x010a
        /*0d36*/ 	.byte	0xff
	.zero		1


	//   ....[197]....
        /*0d38*/ 	.word	0x00005050
        /*0d3c*/ 	.word	0x00000002
        /*0d40*/ 	.word	0x00000000
        /*0d44*/ 	.short	0x0101
        /*0d46*/ 	.byte	0xff
	.zero		1


	//   ....[198]....
        /*0d48*/ 	.word	0x000050e0
        /*0d4c*/ 	.word	0x000000ff
        /*0d50*/ 	.word	0x00000390
        /*0d54*/ 	.short	0x0106
        /*0d56*/ 	.byte	0x04
	.zero		1


	//   ....[199]....
        /*0d58*/ 	.word	0x00005100
        /*0d5c*/ 	.word	0x000000ff
        /*0d60*/ 	.word	0x00000390
        /*0d64*/ 	.short	0x010a
        /*0d66*/ 	.byte	0x04
	.zero		1


	//   ....[200]....
        /*0d68*/ 	.word	0x00005190
        /*0d6c*/ 	.word	0x000000ff
        /*0d70*/ 	.word	0x00000390
        /*0d74*/ 	.short	0x0106
        /*0d76*/ 	.byte	0x07
	.zero		1


	//   ....[201]....
        /*0d78*/ 	.word	0x000051d0
        /*0d7c*/ 	.word	0x00000000
        /*0d80*/ 	.word	0x00000390
        /*0d84*/ 	.short	0x010a
        /*0d86*/ 	.byte	0xff
	.zero		1


	//   ....[202]....
        /*0d88*/ 	.word	0x000056c0
        /*0d8c*/ 	.word	0x00000000
        /*0d90*/ 	.word	0x00000380
        /*0d94*/ 	.short	0x010a
        /*0d96*/ 	.byte	0xff
	.zero		1


	//   ....[203]....
        /*0d98*/ 	.word	0x000057c0
        /*0d9c*/ 	.word	0x00000003
        /*0da0*/ 	.word	0x00000000
        /*0da4*/ 	.short	0x0101
        /*0da6*/ 	.byte	0xff
	.zero		1


	//   ....[204]....
        /*0da8*/ 	.word	0x000057d0
        /*0dac*/ 	.word	0x000000ff
        /*0db0*/ 	.word	0x00000000
        /*0db4*/ 	.short	0x010a
        /*0db6*/ 	.byte	0x04
	.zero		1


	//   ....[205]....
        /*0db8*/ 	.word	0x000057f0
        /*0dbc*/ 	.word	0x000000ff
        /*0dc0*/ 	.word	0x000003c0
        /*0dc4*/ 	.short	0x010a
        /*0dc6*/ 	.byte	0x13
	.zero		1


	//   ....[206]....
        /*0dc8*/ 	.word	0x00005930
        /*0dcc*/ 	.word	0x000000ff
        /*0dd0*/ 	.word	0x00000000
        /*0dd4*/ 	.short	0x010a
        /*0dd6*/ 	.byte	0x06
	.zero		1


	//   ....[207]....
        /*0dd8*/ 	.word	0x00005a30
        /*0ddc*/ 	.word	0x000000ff
        /*0de0*/ 	.word	0x00000000
        /*0de4*/ 	.short	0x010a
        /*0de6*/ 	.byte	0x04
	.zero		1


	//   ....[208]....
        /*0de8*/ 	.word	0x00005c10
        /*0dec*/ 	.word	0x000000ff
        /*0df0*/ 	.word	0x00000000
        /*0df4*/ 	.short	0x010a
        /*0df6*/ 	.byte	0x04
	.zero		1


	//   ....[209]....
        /*0df8*/ 	.word	0x00005ca0
        /*0dfc*/ 	.word	0x000000ff
        /*0e00*/ 	.word	0x00000000
        /*0e04*/ 	.short	0x010a
        /*0e06*/ 	.byte	0x05
	.zero		1


	//   ....[210]....
        /*0e08*/ 	.word	0x00005d30
        /*0e0c*/ 	.word	0x000000ff
        /*0e10*/ 	.word	0x00000000
        /*0e14*/ 	.short	0x010a
        /*0e16*/ 	.byte	0x05
	.zero		1


	//   ....[211]....
        /*0e18*/ 	.word	0x00005dc0
        /*0e1c*/ 	.word	0x000000ff
        /*0e20*/ 	.word	0x00000000
        /*0e24*/ 	.short	0x010a
        /*0e26*/ 	.byte	0x04
	.zero		1


	//   ....[212]....
        /*0e28*/ 	.word	0x00006260
        /*0e2c*/ 	.word	0x0000000c
        /*0e30*/ 	.word	0x00000380
        /*0e34*/ 	.short	0x010a
        /*0e36*/ 	.byte	0xff
	.zero		1


	//   ....[213]....
        /*0e38*/ 	.word	0x000063d0
        /*0e3c*/ 	.word	0x00000000
        /*0e40*/ 	.word	0x00000000
        /*0e44*/ 	.short	0x0101
        /*0e46*/ 	.byte	0xff
	.zero		1


	//   ....[214]....
        /*0e48*/ 	.word	0x00006840
        /*0e4c*/ 	.word	0x000000ff
        /*0e50*/ 	.word	0x00000378
        /*0e54*/ 	.short	0x010a
        /*0e56*/ 	.byte	0x11
	.zero		1


	//   ....[215]....
        /*0e58*/ 	.word	0x000069c0
        /*0e5c*/ 	.word	0x000000ff
        /*0e60*/ 	.word	0x00000368
        /*0e64*/ 	.short	0x010a
        /*0e66*/ 	.byte	0x11
	.zero		1


	//   ....[216]....
        /*0e68*/ 	.word	0x00006bd0
        /*0e6c*/ 	.word	0x000000ff
        /*0e70*/ 	.word	0x00000360
        /*0e74*/ 	.short	0x010b
        /*0e76*/ 	.byte	0x11
	.zero		1


	//   ....[217]....
        /*0e78*/ 	.word	0x00006be0
        /*0e7c*/ 	.word	0x000000ff
        /*0e80*/ 	.word	0x00000000
        /*0e84*/ 	.short	0x0101
        /*0e86*/ 	.byte	0x30
	.zero		1


	//   ....[218]....
        /*0e88*/ 	.word	0x00006c20
        /*0e8c*/ 	.word	0x00000000
        /*0e90*/ 	.word	0x00000368
        /*0e94*/ 	.short	0x010a
        /*0e96*/ 	.byte	0xff
	.zero		1


	//   ....[219]....
        /*0e98*/ 	.word	0x00006f50
        /*0e9c*/ 	.word	0x00000003
        /*0ea0*/ 	.word	0x00000380
        /*0ea4*/ 	.short	0x010a
        /*0ea6*/ 	.byte	0xff
	.zero		1


	//   ....[220]....
        /*0ea8*/ 	.word	0x000070d0
        /*0eac*/ 	.word	0x00000000
        /*0eb0*/ 	.word	0x00000000
        /*0eb4*/ 	.short	0x0101
        /*0eb6*/ 	.byte	0xff
	.zero		1


	//   ....[221]....
        /*0eb8*/ 	.word	0x00007b30
        /*0ebc*/ 	.word	0x000000ff
        /*0ec0*/ 	.word	0x00000360
        /*0ec4*/ 	.short	0x010a
        /*0ec6*/ 	.byte	0x2c
	.zero		1


	//   ....[222]....
        /*0ec8*/ 	.word	0x00007b40
        /*0ecc*/ 	.word	0x00000010
        /*0ed0*/ 	.word	0x000003a0
        /*0ed4*/ 	.short	0x010a
        /*0ed6*/ 	.byte	0xff
	.zero		1


	//   ....[223]....
        /*0ed8*/ 	.word	0x00007cf0
        /*0edc*/ 	.word	0x000000ff
        /*0ee0*/ 	.word	0x00000360
        /*0ee4*/ 	.short	0x010a
        /*0ee6*/ 	.byte	0x2c
	.zero		1


	//   ....[224]....
        /*0ee8*/ 	.word	0x00007dd0
        /*0eec*/ 	.word	0x000000ff
        /*0ef0*/ 	.word	0x00000000
        /*0ef4*/ 	.short	0x0101
        /*0ef6*/ 	.byte	0x04
	.zero		1


	//   ....[225]....
        /*0ef8*/ 	.word	0x00007e30
        /*0efc*/ 	.word	0x00000010
        /*0f00*/ 	.word	0x000003a0
        /*0f04*/ 	.short	0x010a
        /*0f06*/ 	.byte	0xff
	.zero		1


	//   ....[226]....
        /*0f08*/ 	.word	0x000080f0
        /*0f0c*/ 	.word	0x000000ff
        /*0f10*/ 	.word	0x00000000
        /*0f14*/ 	.short	0x0101
        /*0f16*/ 	.byte	0x04
	.zero		1


	//   ....[227]....
        /*0f18*/ 	.word	0x00008af0
        /*0f1c*/ 	.word	0x00000000
        /*0f20*/ 	.word	0x000003f0
        /*0f24*/ 	.short	0x010a
        /*0f26*/ 	.byte	0xff
	.zero		1


	//   ....[228]....
        /*0f28*/ 	.word	0x00008b50
        /*0f2c*/ 	.word	0x00000000
        /*0f30*/ 	.word	0x000001b0
        /*0f34*/ 	.short	0x010a
        /*0f36*/ 	.byte	0xff
	.zero		1


	//   ....[229]....
        /*0f38*/ 	.word	0x00008bb0
        /*0f3c*/ 	.word	0x00000000
        /*0f40*/ 	.word	0x000001b0
        /*0f44*/ 	.short	0x010a
        /*0f46*/ 	.byte	0xff
	.zero		1


	//   ....[230]....
        /*0f48*/ 	.word	0x00008c00
        /*0f4c*/ 	.word	0x00000003
        /*0f50*/ 	.word	0x00000380
        /*0f54*/ 	.short	0x010a
        /*0f56*/ 	.byte	0xff
	.zero		1


	//   ....[231]....
        /*0f58*/ 	.word	0x00008c60
        /*0f5c*/ 	.word	0x00000000
        /*0f60*/ 	.word	0x00000000
        /*0f64*/ 	.short	0x010a
        /*0f66*/ 	.byte	0xff
	.zero		1


	//   ....[232]....
        /*0f68*/ 	.word	0x00008cc0
        /*0f6c*/ 	.word	0x00000000
        /*0f70*/ 	.word	0x00000000
        /*0f74*/ 	.short	0x010a
        /*0f76*/ 	.byte	0xff
	.zero		1


	//   ....[233]....
        /*0f78*/ 	.word	0x00008d20
        /*0f7c*/ 	.word	0x00000000
        /*0f80*/ 	.word	0x00000000
        /*0f84*/ 	.short	0x010a
        /*0f86*/ 	.byte	0xff
	.zero		1


	//   ....[234]....
        /*0f88*/ 	.word	0x00008d80
        /*0f8c*/ 	.word	0x00000000
        /*0f90*/ 	.word	0x00000000
        /*0f94*/ 	.short	0x010a
        /*0f96*/ 	.byte	0xff
	.zero		1


	//   ....[235]....
        /*0f98*/ 	.word	0x00008de0
        /*0f9c*/ 	.word	0x00000000
        /*0fa0*/ 	.word	0x00000000
        /*0fa4*/ 	.short	0x010a
        /*0fa6*/ 	.byte	0xff
	.zero		1


	//   ....[236]....
        /*0fa8*/ 	.word	0x00008e40
        /*0fac*/ 	.word	0x00000000
        /*0fb0*/ 	.word	0x00000000
        /*0fb4*/ 	.short	0x010a
        /*0fb6*/ 	.byte	0xff
	.zero		1


	//   ....[237]....
        /*0fb8*/ 	.word	0x00008ea0
        /*0fbc*/ 	.word	0x00000000
        /*0fc0*/ 	.word	0x00000000
        /*0fc4*/ 	.short	0x010a
        /*0fc6*/ 	.byte	0xff
	.zero		1


	//   ....[238]....
        /*0fc8*/ 	.word	0x00008f00
        /*0fcc*/ 	.word	0x00000000
        /*0fd0*/ 	.word	0x00000000
        /*0fd4*/ 	.short	0x010a
        /*0fd6*/ 	.byte	0xff
	.zero		1


	//   ....[239]....
        /*0fd8*/ 	.word	0x00008f60
        /*0fdc*/ 	.word	0x00000000
        /*0fe0*/ 	.word	0x00000000
        /*0fe4*/ 	.short	0x010a
        /*0fe6*/ 	.byte	0xff
	.zero		1


	//   ....[240]....
        /*0fe8*/ 	.word	0x00008fc0
        /*0fec*/ 	.word	0x00000000
        /*0ff0*/ 	.word	0x00000000
        /*0ff4*/ 	.short	0x010a
        /*0ff6*/ 	.byte	0xff
	.zero		1


	//   ....[241]....
        /*0ff8*/ 	.word	0x00009020
        /*0ffc*/ 	.word	0x00000000
        /*1000*/ 	.word	0x00000000
        /*1004*/ 	.short	0x010a
        /*1006*/ 	.byte	0xff
	.zero		1


	//   ....[242]....
        /*1008*/ 	.word	0x00009080
        /*100c*/ 	.word	0x00000000
        /*1010*/ 	.word	0x00000000
        /*1014*/ 	.short	0x010a
        /*1016*/ 	.byte	0xff
	.zero		1


	//   ....[243]....
        /*1018*/ 	.word	0x000090e0
        /*101c*/ 	.word	0x00000000
        /*1020*/ 	.word	0x00000000
        /*1024*/ 	.short	0x010a
        /*1026*/ 	.byte	0xff
	.zero		1


	//   ....[244]....
        /*1028*/ 	.word	0x00009140
        /*102c*/ 	.word	0x00000000
        /*1030*/ 	.word	0x00000000
        /*1034*/ 	.short	0x010a
        /*1036*/ 	.byte	0xff
	.zero		1


	//   ....[245]....
        /*1038*/ 	.word	0x000091a0
        /*103c*/ 	.word	0x00000000
        /*1040*/ 	.word	0x00000000
        /*1044*/ 	.short	0x010a
        /*1046*/ 	.byte	0xff
	.zero		1


	//   ....[246]....
        /*1048*/ 	.word	0x00009200
        /*104c*/ 	.word	0x00000000
        /*1050*/ 	.word	0x00000000
        /*1054*/ 	.short	0x010a
        /*1056*/ 	.byte	0xff
	.zero		1


	//   ....[247]....
        /*1058*/ 	.word	0x00009260
        /*105c*/ 	.word	0x00000000
        /*1060*/ 	.word	0x00000000
        /*1064*/ 	.short	0x010a
        /*1066*/ 	.byte	0xff
	.zero		1


	//   ....[248]....
        /*1068*/ 	.word	0x000092c0
        /*106c*/ 	.word	0x00000000
        /*1070*/ 	.word	0x00000000
        /*1074*/ 	.short	0x010a
        /*1076*/ 	.byte	0xff
	.zero		1


	//   ....[249]....
        /*1078*/ 	.word	0x00009320
        /*107c*/ 	.word	0x00000000
        /*1080*/ 	.word	0x00000000
        /*1084*/ 	.short	0x010a
        /*1086*/ 	.byte	0xff
	.zero		1


	//   ....[250]....
        /*1088*/ 	.word	0x00009380
        /*108c*/ 	.word	0x00000000
        /*1090*/ 	.word	0x00000000
        /*1094*/ 	.short	0x010a
        /*1096*/ 	.byte	0xff
	.zero		1


	//   ....[251]....
        /*1098*/ 	.word	0x000093e0
        /*109c*/ 	.word	0x00000000
        /*10a0*/ 	.word	0x00000000
        /*10a4*/ 	.short	0x010a
        /*10a6*/ 	.byte	0xff
	.zero		1


	//   ....[252]....
        /*10a8*/ 	.word	0x00009440
        /*10ac*/ 	.word	0x00000000
        /*10b0*/ 	.word	0x00000000
        /*10b4*/ 	.short	0x010a
        /*10b6*/ 	.byte	0xff
	.zero		1


	//   ....[253]....
        /*10b8*/ 	.word	0x000094a0
        /*10bc*/ 	.word	0x00000000
        /*10c0*/ 	.word	0x00000000
        /*10c4*/ 	.short	0x010a
        /*10c6*/ 	.byte	0xff
	.zero		1


	//   ....[254]....
        /*10c8*/ 	.word	0x00009500
        /*10cc*/ 	.word	0x00000000
        /*10d0*/ 	.word	0x00000000
        /*10d4*/ 	.short	0x010a
        /*10d6*/ 	.byte	0xff
	.zero		1


	//   ....[255]....
        /*10d8*/ 	.word	0x00009560
        /*10dc*/ 	.word	0x00000000
        /*10e0*/ 	.word	0x00000000
        /*10e4*/ 	.short	0x010a
        /*10e6*/ 	.byte	0xff
	.zero		1


	//   ....[0]....
        /*10e8*/ 	.word	0x000095c0
        /*10ec*/ 	.word	0x00000000
        /*10f0*/ 	.word	0x00000000
        /*10f4*/ 	.short	0x010a
        /*10f6*/ 	.byte	0xff
	.zero		1


	//   ....[1]....
        /*10f8*/ 	.word	0x00009620
        /*10fc*/ 	.word	0x00000000
        /*1100*/ 	.word	0x00000000
        /*1104*/ 	.short	0x010a
        /*1106*/ 	.byte	0xff
	.zero		1


	//   ....[2]....
        /*1108*/ 	.word	0x00009680
        /*110c*/ 	.word	0x00000000
        /*1110*/ 	.word	0x00000000
        /*1114*/ 	.short	0x010a
        /*1116*/ 	.byte	0xff
	.zero		1


	//   ....[3]....
        /*1118*/ 	.word	0x000096e0
        /*111c*/ 	.word	0x00000000
        /*1120*/ 	.word	0x00000000
        /*1124*/ 	.short	0x010a
        /*1126*/ 	.byte	0xff
	.zero		1


	//   ....[4]....
        /*1128*/ 	.word	0x00009740
        /*112c*/ 	.word	0x00000000
        /*1130*/ 	.word	0x00000000
        /*1134*/ 	.short	0x010a
        /*1136*/ 	.byte	0xff
	.zero		1


	//   ....[5]....
        /*1138*/ 	.word	0x000097a0
        /*113c*/ 	.word	0x00000000
        /*1140*/ 	.word	0x00000000
        /*1144*/ 	.short	0x010a
        /*1146*/ 	.byte	0xff
	.zero		1


	//   ....[6]....
        /*1148*/ 	.word	0x00009800
        /*114c*/ 	.word	0x00000000
        /*1150*/ 	.word	0x00000000
        /*1154*/ 	.short	0x010a
        /*1156*/ 	.byte	0xff
	.zero		1


	//   ....[7]....
        /*1158*/ 	.word	0x00009860
        /*115c*/ 	.word	0x00000000
        /*1160*/ 	.word	0x00000000
        /*1164*/ 	.short	0x010a
        /*1166*/ 	.byte	0xff
	.zero		1


	//   ....[8]....
        /*1168*/ 	.word	0x000098c0
        /*116c*/ 	.word	0x00000000
        /*1170*/ 	.word	0x00000000
        /*1174*/ 	.short	0x010a
        /*1176*/ 	.byte	0xff
	.zero		1


	//   ....[9]....
        /*1178*/ 	.word	0x00009920
        /*117c*/ 	.word	0x00000000
        /*1180*/ 	.word	0x00000000
        /*1184*/ 	.short	0x010a
        /*1186*/ 	.byte	0xff
	.zero		1


	//   ....[10]....
        /*1188*/ 	.word	0x00009980
        /*118c*/ 	.word	0x00000000
        /*1190*/ 	.word	0x00000000
        /*1194*/ 	.short	0x010a
        /*1196*/ 	.byte	0xff
	.zero		1


	//   ....[11]....
        /*1198*/ 	.word	0x000099e0
        /*119c*/ 	.word	0x00000000
        /*11a0*/ 	.word	0x00000000
        /*11a4*/ 	.short	0x010a
        /*11a6*/ 	.byte	0xff
	.zero		1


	//   ....[12]....
        /*11a8*/ 	.word	0x00009a40
        /*11ac*/ 	.word	0x00000000
        /*11b0*/ 	.word	0x00000000
        /*11b4*/ 	.short	0x010a
        /*11b6*/ 	.byte	0xff
	.zero		1


	//   ....[13]....
        /*11b8*/ 	.word	0x00009aa0
        /*11bc*/ 	.word	0x00000000
        /*11c0*/ 	.word	0x00000000
        /*11c4*/ 	.short	0x010a
        /*11c6*/ 	.byte	0xff
	.zero		1


	//   ....[14]....
        /*11c8*/ 	.word	0x00009b00
        /*11cc*/ 	.word	0x00000000
        /*11d0*/ 	.word	0x00000000
        /*11d4*/ 	.short	0x010a
        /*11d6*/ 	.byte	0xff
	.zero		1


	//   ....[15]....
        /*11d8*/ 	.word	0x00009b60
        /*11dc*/ 	.word	0x00000000
        /*11e0*/ 	.word	0x00000000
        /*11e4*/ 	.short	0x010a
        /*11e6*/ 	.byte	0xff
	.zero		1


	//   ....[16]....
        /*11e8*/ 	.word	0x00009bc0
        /*11ec*/ 	.word	0x00000000
        /*11f0*/ 	.word	0x00000000
        /*11f4*/ 	.short	0x010a
        /*11f6*/ 	.byte	0xff
	.zero		1


	//   ....[17]....
        /*11f8*/ 	.word	0x00009c20
        /*11fc*/ 	.word	0x00000000
        /*1200*/ 	.word	0x00000000
        /*1204*/ 	.short	0x010a
        /*1206*/ 	.byte	0xff
	.zero		1


	//   ....[18]....
        /*1208*/ 	.word	0x00009c80
        /*120c*/ 	.word	0x00000000
        /*1210*/ 	.word	0x00000000
        /*1214*/ 	.short	0x010a
        /*1216*/ 	.byte	0xff
	.zero		1


	//   ....[19]....
        /*1218*/ 	.word	0x00009ce0
        /*121c*/ 	.word	0x00000000
        /*1220*/ 	.word	0x00000000
        /*1224*/ 	.short	0x010a
        /*1226*/ 	.byte	0xff
	.zero		1


	//   ....[20]....
        /*1228*/ 	.word	0x00009d40
        /*122c*/ 	.word	0x00000000
        /*1230*/ 	.word	0x00000000
        /*1234*/ 	.short	0x010a
        /*1236*/ 	.byte	0xff
	.zero		1


	//   ....[21]....
        /*1238*/ 	.word	0x00009da0
        /*123c*/ 	.word	0x00000000
        /*1240*/ 	.word	0x00000000
        /*1244*/ 	.short	0x010a
        /*1246*/ 	.byte	0xff
	.zero		1


	//   ....[22]....
        /*1248*/ 	.word	0x00009e00
        /*124c*/ 	.word	0x00000000
        /*1250*/ 	.word	0x00000000
        /*1254*/ 	.short	0x010a
        /*1256*/ 	.byte	0xff
	.zero		1


	//   ....[23]....
        /*1258*/ 	.word	0x00009e60
        /*125c*/ 	.word	0x00000000
        /*1260*/ 	.word	0x00000000
        /*1264*/ 	.short	0x010a
        /*1266*/ 	.byte	0xff
	.zero		1


	//   ....[24]....
        /*1268*/ 	.word	0x00009ec0
        /*126c*/ 	.word	0x00000000
        /*1270*/ 	.word	0x00000000
        /*1274*/ 	.short	0x010a
        /*1276*/ 	.byte	0xff
	.zero		1


	//   ....[25]....
        /*1278*/ 	.word	0x00009f20
        /*127c*/ 	.word	0x00000000
        /*1280*/ 	.word	0x00000000
        /*1284*/ 	.short	0x010a
        /*1286*/ 	.byte	0xff
	.zero		1


	//   ....[26]....
        /*1288*/ 	.word	0x00009f80
        /*128c*/ 	.word	0x00000000
        /*1290*/ 	.word	0x00000000
        /*1294*/ 	.short	0x010a
        /*1296*/ 	.byte	0xff
	.zero		1


	//   ....[27]....
        /*1298*/ 	.word	0x00009fe0
        /*129c*/ 	.word	0x00000000
        /*12a0*/ 	.word	0x00000000
        /*12a4*/ 	.short	0x010a
        /*12a6*/ 	.byte	0xff
	.zero		1


	//   ....[28]....
        /*12a8*/ 	.word	0x0000a030
        /*12ac*/ 	.word	0x00000002
        /*12b0*/ 	.word	0x000003e0
        /*12b4*/ 	.short	0x010a
        /*12b6*/ 	.byte	0xff
	.zero		1


	//   ....[29]....
        /*12b8*/ 	.word	0x0000a090
        /*12bc*/ 	.word	0x00000002
        /*12c0*/ 	.word	0x00000390
        /*12c4*/ 	.short	0x010a
        /*12c6*/ 	.byte	0xff
	.zero		1


	//   ....[30]....
        /*12c8*/ 	.word	0x0000a0e0
        /*12cc*/ 	.word	0x00000002
        /*12d0*/ 	.word	0x00000380
        /*12d4*/ 	.short	0x010a
        /*12d6*/ 	.byte	0xff
	.zero		1


	//   ....[31]....
        /*12d8*/ 	.word	0x0000a140
        /*12dc*/ 	.word	0x00000000
        /*12e0*/ 	.word	0x00000390
        /*12e4*/ 	.short	0x010a
        /*12e6*/ 	.byte	0xff
	.zero		1


	//   ....[32]....
        /*12e8*/ 	.word	0x0000a190
        /*12ec*/ 	.word	0x00000000
        /*12f0*/ 	.word	0x00000380
        /*12f4*/ 	.short	0x010a
        /*12f6*/ 	.byte	0xff
	.zero		1


	//   ....[33]....
        /*12f8*/ 	.word	0x0000a1f0
        /*12fc*/ 	.word	0x00000002
        /*1300*/ 	.word	0x000003c0
        /*1304*/ 	.short	0x010a
        /*1306*/ 	.byte	0xff
	.zero		1


	//   ....[34]....
        /*1308*/ 	.word	0x0000a250
        /*130c*/ 	.word	0x00000000
        /*1310*/ 	.word	0x00000000
        /*1314*/ 	.short	0x010a
        /*1316*/ 	.byte	0xff
	.zero		1


	//   ....[35]....
        /*1318*/ 	.word	0x0000a2b0
        /*131c*/ 	.word	0x00000000
        /*1320*/ 	.word	0x00000000
        /*1324*/ 	.short	0x010a
        /*1326*/ 	.byte	0xff
	.zero		1


	//   ....[36]....
        /*1328*/ 	.word	0x0000a310
        /*132c*/ 	.word	0x00000000
        /*1330*/ 	.word	0x00000000
        /*1334*/ 	.short	0x010a
        /*1336*/ 	.byte	0xff
	.zero		1


	//   ....[37]....
        /*1338*/ 	.word	0x0000a370
        /*133c*/ 	.word	0x00000000
        /*1340*/ 	.word	0x00000000
        /*1344*/ 	.short	0x010a
        /*1346*/ 	.byte	0xff
	.zero		1


	//   ....[38]....
        /*1348*/ 	.word	0x0000a3d0
        /*134c*/ 	.word	0x00000000
        /*1350*/ 	.word	0x00000000
        /*1354*/ 	.short	0x010a
        /*1356*/ 	.byte	0xff
	.zero		1


	//   ....[39]....
        /*1358*/ 	.word	0x0000a420
        /*135c*/ 	.word	0x0000000c
        /*1360*/ 	.word	0x00000380
        /*1364*/ 	.short	0x010a
        /*1366*/ 	.byte	0xff
	.zero		1


	//   ....[40]....
        /*1368*/ 	.word	0x0000a480
        /*136c*/ 	.word	0x00000000
        /*1370*/ 	.word	0x00000378
        /*1374*/ 	.short	0x010a
        /*1376*/ 	.byte	0xff
	.zero		1


	//   ....[41]....
        /*1378*/ 	.word	0x0000a4e0
        /*137c*/ 	.word	0x00000000
        /*1380*/ 	.word	0x00000368
        /*1384*/ 	.short	0x010a
        /*1386*/ 	.byte	0xff
	.zero		1


	//   ....[42]....
        /*1388*/ 	.word	0x0000a530
        /*138c*/ 	.word	0x00000003
        /*1390*/ 	.word	0x00000380
        /*1394*/ 	.short	0x010a
        /*1396*/ 	.byte	0xff
	.zero		1


	//   ....[43]....
        /*1398*/ 	.word	0x0000a590
        /*139c*/ 	.word	0x00000000
        /*13a0*/ 	.word	0x00000360
        /*13a4*/ 	.short	0x010a
        /*13a6*/ 	.byte	0xff
	.zero		1


	//   ....[44]....
        /*13a8*/ 	.word	0x0000a5e0
        /*13ac*/ 	.word	0x00000010
        /*13b0*/ 	.word	0x000003a0
        /*13b4*/ 	.short	0x010a
        /*13b6*/ 	.byte	0xff
	.zero		1


	//----- nvinfo : EIATTR_NUM_MBARRIERS
	.align		4
.L_47:
        /*13b8*/ 	.byte	0x03, 0x38
        /*13ba*/ 	.short	0x0080


	//----- nvinfo : EIATTR_EXIT_INSTR_OFFSETS
	.align		4
        /*13bc*/ 	.byte	0x04, 0x1c
        /*13be*/ 	.short	(.L_49 - .L_48)


	//   ....[0]....
.L_48:
        /*13c0*/ 	.word	0x00004cb0


	//   ....[1]....
        /*13c4*/ 	.word	0x000051a0


	//   ....[2]....
        /*13c8*/ 	.word	0x00005200


	//   ....[3]....
        /*13cc*/ 	.word	0x00006020


	//   ....[4]....
        /*13d0*/ 	.word	0x00006c50


	//   ....[5]....
        /*13d4*/ 	.word	0x00006c90


	//   ....[6]....
        /*13d8*/ 	.word	0x00008ae0


	//----- nvinfo : EIATTR_MAX_THREADS
	.align		4
.L_49:
        /*13dc*/ 	.byte	0x04, 0x05
        /*13de*/ 	.short	(.L_51 - .L_50)
.L_50:
        /*13e0*/ 	.word	0x00000100
        /*13e4*/ 	.word	0x00000001
        /*13e8*/ 	.word	0x00000001


	//----- nvinfo : EIATTR_CRS_STACK_SIZE
	.align		4
.L_51:
        /*13ec*/ 	.byte	0x04, 0x1e
        /*13ee*/ 	.short	(.L_53 - .L_52)
.L_52:
        /*13f0*/ 	.word	0x00000000


	//----- nvinfo : EIATTR_CBANK_PARAM_SIZE
	.align		4
.L_53:
        /*13f4*/ 	.byte	0x03, 0x19
        /*13f6*/ 	.short	0x0800


	//----- nvinfo : EIATTR_PARAM_CBANK
	.align		4
        /*13f8*/ 	.byte	0x04, 0x0a
        /*13fa*/ 	.short	(.L_55 - .L_54)
	.align		4
.L_54:
        /*13fc*/ 	.word	index@(.nv.constant0._ZN7cutlass13device_kernelINS_4gemm6kernel13GemmUniversalIN4cute5tupleIJiiiiEEENS1_10collective13CollectiveMmaINS1_35MainloopSm100TmaUmmaWarpSpecializedILi54ELi2ELi4ENS5_IJNS4_1CILi2EEESB_NSA_ILi1EEEEEEEENS5_IJNSA_ILi64EEESF_NSA_ILi32EEEEEEaNS5_IJlSC_lEEEaSI_NS4_8TiledMMAINS4_8MMA_AtomIJNS4_15SM100_MMA_S8_SSIaaiLi64ELi64ELNS4_4UMMA5MajorE0ELSN_0ELNSM_8SaturateE0EEEEEENS4_6LayoutINS5_IJSC_SC_SC_EEENS5_IJNSA_ILi0EEEST_ST_EEEEENS5_IJNS4_10UnderscoreESW_SW_EEEEENS4_23SM90_TMA_LOAD_MULTICASTENS4_14ComposedLayoutINS4_7SwizzleILi1ELi4ELi3EEENS4_18smem_ptr_flag_bitsILi8EEENSR_INS5_IJNSA_ILi8EEESG_EEENS5_IJSG_SC_EEEEEEEvNS4_8identityESZ_S19_vS1A_EENS_8epilogue10collective18CollectiveEpilogueINS1C_23Sm100TmaWarpSpecializedILi1ELi1ELi32ELb0ELb0EEEJSH_NS5_IJNSR_ISF_SC_EES1H_EEEaSI_aSI_NS1C_6fusion15FusionCallbacksIS1G_NS1J_17LinearCombinationIaiaiLNS_15FloatRoundStyleE2EEESH_S1I_JEEENS4_5SM1004TMEM4LOAD26SM100_TMEM_LOAD_16dp32b32xENS4_13SM90_TMA_LOADENS10_INS11_ILi2ELi4ELi3EEES14_NSR_INS5_IJS15_SF_EEENS5_IJSF_SC_EEEEEEENS4_39AutoVectorizingCopyWithAssumedAlignmentILi128EEENS4_14SM90_TMA_STOREES1Y_S20_S20_EEEvvEEEEvNT_6ParamsE)
        /*1400*/ 	.short	0x0380
        /*1402*/ 	.short	0x0800


	//----- nvinfo : EIATTR_SW_WAR
	.align		4
.L_55:
        /*1404*/ 	.byte	0x04, 0x36
        /*1406*/ 	.short	(.L_57 - .L_56)
.L_56:
        /*1408*/ 	.word	0x00000008
.L_57:


//--------------------- .nv.callgraph             --------------------------
	.section	.nv.callgraph,"",@"SHT_CUDA_CALLGRAPH"
	.align	4
	.sectionentsize	8
	.align		4
        /*0000*/ 	.word	0x00000000
	.align		4
        /*0004*/ 	.word	0xffffffff
	.align		4
        /*0008*/ 	.word	index@(_ZN7cutlass13device_kernelINS_4gemm6kernel13GemmUniversalIN4cute5tupleIJiiiiEEENS1_10collective13CollectiveMmaINS1_35MainloopSm100TmaUmmaWarpSpecializedILi54ELi2ELi4ENS5_IJNS4_1CILi2EEESB_NSA_ILi1EEEEEEEENS5_IJNSA_ILi64EEESF_NSA_ILi32EEEEEEaNS5_IJlSC_lEEEaSI_NS4_8TiledMMAINS4_8MMA_AtomIJNS4_15SM100_MMA_S8_SSIaaiLi64ELi64ELNS4_4UMMA5MajorE0ELSN_0ELNSM_8SaturateE0EEEEEENS4_6LayoutINS5_IJSC_SC_SC_EEENS5_IJNSA_ILi0EEEST_ST_EEEEENS5_IJNS4_10UnderscoreESW_SW_EEEEENS4_23SM90_TMA_LOAD_MULTICASTENS4_14ComposedLayoutINS4_7SwizzleILi1ELi4ELi3EEENS4_18smem_ptr_flag_bitsILi8EEENSR_INS5_IJNSA_ILi8EEESG_EEENS5_IJSG_SC_EEEEEEEvNS4_8identityESZ_S19_vS1A_EENS_8epilogue10collective18CollectiveEpilogueINS1C_23Sm100TmaWarpSpecializedILi1ELi1ELi32ELb0ELb0EEEJSH_NS5_IJNSR_ISF_SC_EES1H_EEEaSI_aSI_NS1C_6fusion15FusionCallbacksIS1G_NS1J_17LinearCombinationIaiaiLNS_15FloatRoundStyleE2EEESH_S1I_JEEENS4_5SM1004TMEM4LOAD26SM100_TMEM_LOAD_16dp32b32xENS4_13SM90_TMA_LOADENS10_INS11_ILi2ELi4ELi3EEES14_NSR_INS5_IJS15_SF_EEENS5_IJSF_SC_EEEEEEENS4_39AutoVectorizingCopyWithAssumedAlignmentILi128EEENS4_14SM90_TMA_STOREES1Y_S20_S20_EEEvvEEEEvNT_6ParamsE)
	.align		4
        /*000c*/ 	.word	index@(__assertfail)
	.align		4
        /*0010*/ 	.word	0x00000000
	.align		4
        /*0014*/ 	.word	0xfffffffe
	.align		4
        /*0018*/ 	.word	0x00000000
	.align		4
        /*001c*/ 	.word	0xfffffffd
	.align		4
        /*0020*/ 	.word	0x00000000
	.align		4
        /*0024*/ 	.word	0xfffffffc


//--------------------- .nv.constant4             --------------------------
	.section	.nv.constant4,"a",@progbits
	.align	8
	.align		8
.nv.constant4:
        /*0000*/ 	.dword	__assertfail
	.align		8
        /*0008*/ 	.dword	__unnamed_1
	.align		8
        /*0010*/ 	.dword	__unnamed_2
	.align		8
        /*0018*/ 	.dword	_ZN40_INTERNAL_9a1da00b_4_k_cu_74d624ea_100084cuda3std3__45__cpo5beginE
	.align		8
        /*0020*/ 	.dword	_ZN40_INTERNAL_9a1da00b_4_k_cu_74d624ea_100084cuda3std3__45__cpo3endE
	.align		8
        /*0028*/ 	.dword	_ZN40_INTERNAL_9a1da00b_4_k_cu_74d624ea_100084cuda3std3__45__cpo6cbeginE
	.align		8
        /*0030*/ 	.dword	_ZN40_INTERNAL_9a1da00b_4_k_cu_74d624ea_100084cuda3std3__45__cpo4cendE
	.align		8
        /*0038*/ 	.dword	_ZN40_INTERNAL_9a1da00b_4_k_cu_74d624ea_100084cuda3std3__442_GLOBAL__N__9a1da00b_4_k_cu_74d624ea_100086ignoreE
	.align		8
        /*0040*/ 	.dword	_ZN40_INTERNAL_9a1da00b_4_k_cu_74d624ea_100084cuda3std3__419piecewise_constructE
	.align		8
        /*0048*/ 	.dword	_ZN40_INTERNAL_9a1da00b_4_k_cu_74d624ea_100084cuda3std3__48in_placeE
	.align		8
        /*0050*/ 	.dword	_ZN40_INTERNAL_9a1da00b_4_k_cu_74d624ea_100084cuda3std6ranges3__45__cpo4swapE
	.align		8
        /*0058*/ 	.dword	_ZN40_INTERNAL_9a1da00b_4_k_cu_74d624ea_100084cuda3std6ranges3__45__cpo9iter_moveE
	.align		8
        /*0060*/ 	.dword	_ZN40_INTERNAL_9a1da00b_4_k_cu_74d624ea_100084cute7productE
	.align		8
        /*0068*/ 	.dword	_ZN40_INTERNAL_9a1da00b_4_k_cu_74d624ea_100084cute1_E
	.align		8
        /*0070*/ 	.dword	$str$25
	.align		8
        /*0078*/ 	.dword	$str$26
	.align		8
        /*0080*/ 	.dword	$str$27
	.align		8
        /*0088*/ 	.dword	$str$28


//--------------------- .text._ZN7cutlass13device_kernelINS_4gemm6kernel13GemmUniversalIN4cute5tupleIJiiiiEEENS1_10collective13CollectiveMmaINS1_35MainloopSm100TmaUmmaWarpSpecializedILi54ELi2ELi4ENS5_IJNS4_1CILi2EEESB_NSA_ILi1EEEEEEEENS5_IJNSA_ILi64EEESF_NSA_ILi32EEEEEEaNS5_IJlSC_lEEEaSI_NS4_8TiledMMAINS4_8MMA_AtomIJNS4_15SM100_MMA_S8_SSIaaiLi64ELi64ELNS4_4UMMA5MajorE0ELSN_0ELNSM_8SaturateE0EEEEEENS4_6LayoutINS5_IJSC_SC_SC_EEENS5_IJNSA_ILi0EEEST_ST_EEEEENS5_IJNS4_10UnderscoreESW_SW_EEEEENS4_23SM90_TMA_LOAD_MULTICASTENS4_14ComposedLayoutINS4_7SwizzleILi1ELi4ELi3EEENS4_18smem_ptr_flag_bitsILi8EEENSR_INS5_IJNSA_ILi8EEESG_EEENS5_IJSG_SC_EEEEEEEvNS4_8identityESZ_S19_vS1A_EENS_8epilogue10collective18CollectiveEpilogueINS1C_23Sm100TmaWarpSpecializedILi1ELi1ELi32ELb0ELb0EEEJSH_NS5_IJNSR_ISF_SC_EES1H_EEEaSI_aSI_NS1C_6fusion15FusionCallbacksIS1G_NS1J_17LinearCombinationIaiaiLNS_15FloatRoundStyleE2EEESH_S1I_JEEENS4_5SM1004TMEM4LOAD26SM100_TMEM_LOAD_16dp32b32xENS4_13SM90_TMA_LOADENS10_INS11_ILi2ELi4ELi3EEES14_NSR_INS5_IJS15_SF_EEENS5_IJSF_SC_EEEEEEENS4_39AutoVectorizingCopyWithAssumedAlignmentILi128EEENS4_14SM90_TMA_STOREES1Y_S20_S20_EEEvvEEEEvNT_6ParamsE --------------------------
	.section	.text._ZN7cutlass13device_kernelINS_4gemm6kernel13GemmUniversalIN4cute5tupleIJiiiiEEENS1_10collective13CollectiveMmaINS1_35MainloopSm100TmaUmmaWarpSpecializedILi54ELi2ELi4ENS5_IJNS4_1CILi2EEESB_NSA_ILi1EEEEEEEENS5_IJNSA_ILi64EEESF_NSA_ILi32EEEEEEaNS5_IJlSC_lEEEaSI_NS4_8TiledMMAINS4_8MMA_AtomIJNS4_15SM100_MMA_S8_SSIaaiLi64ELi64ELNS4_4UMMA5MajorE0ELSN_0ELNSM_8SaturateE0EEEEEENS4_6LayoutINS5_IJSC_SC_SC_EEENS5_IJNSA_ILi0EEEST_ST_EEEEENS5_IJNS4_10UnderscoreESW_SW_EEEEENS4_23SM90_TMA_LOAD_MULTICASTENS4_14ComposedLayoutINS4_7SwizzleILi1ELi4ELi3EEENS4_18smem_ptr_flag_bitsILi8EEENSR_INS5_IJNSA_ILi8EEESG_EEENS5_IJSG_SC_EEEEEEEvNS4_8identityESZ_S19_vS1A_EENS_8epilogue10collective18CollectiveEpilogueINS1C_23Sm100TmaWarpSpecializedILi1ELi1ELi32ELb0ELb0EEEJSH_NS5_IJNSR_ISF_SC_EES1H_EEEaSI_aSI_NS1C_6fusion15FusionCallbacksIS1G_NS1J_17LinearCombinationIaiaiLNS_15FloatRoundStyleE2EEESH_S1I_JEEENS4_5SM1004TMEM4LOAD26SM100_TMEM_LOAD_16dp32b32xENS4_13SM90_TMA_LOADENS10_INS11_ILi2ELi4ELi3EEES14_NSR_INS5_IJS15_SF_EEENS5_IJSF_SC_EEEEEEENS4_39AutoVectorizingCopyWithAssumedAlignmentILi128EEENS4_14SM90_TMA_STOREES1Y_S20_S20_EEEvvEEEEvNT_6ParamsE,"ax",@progbits
	.align	128
.text._ZN7cutlass13device_kernelINS_4gemm6kernel13GemmUniversalIN4cute5tupleIJiiiiEEENS1_10collective13CollectiveMmaINS1_35MainloopSm100TmaUmmaWarpSpecializedILi54ELi2ELi4ENS5_IJNS4_1CILi2EEESB_NSA_ILi1EEEEEEEENS5_IJNSA_ILi64EEESF_NSA_ILi32EEEEEEaNS5_IJlSC_lEEEaSI_NS4_8TiledMMAINS4_8MMA_AtomIJNS4_15SM100_MMA_S8_SSIaaiLi64ELi64ELNS4_4UMMA5MajorE0ELSN_0ELNSM_8SaturateE0EEEEEENS4_6LayoutINS5_IJSC_SC_SC_EEENS5_IJNSA_ILi0EEEST_ST_EEEEENS5_IJNS4_10UnderscoreESW_SW_EEEEENS4_23SM90_TMA_LOAD_MULTICASTENS4_14ComposedLayoutINS4_7SwizzleILi1ELi4ELi3EEENS4_18smem_ptr_flag_bitsILi8EEENSR_INS5_IJNSA_ILi8EEESG_EEENS5_IJSG_SC_EEEEEEEvNS4_8identityESZ_S19_vS1A_EENS_8epilogue10collective18CollectiveEpilogueINS1C_23Sm100TmaWarpSpecializedILi1ELi1ELi32ELb0ELb0EEEJSH_NS5_IJNSR_ISF_SC_EES1H_EEEaSI_aSI_NS1C_6fusion15FusionCallbacksIS1G_NS1J_17LinearCombinationIaiaiLNS_15FloatRoundStyleE2EEESH_S1I_JEEENS4_5SM1004TMEM4LOAD26SM100_TMEM_LOAD_16dp32b32xENS4_13SM90_TMA_LOADENS10_INS11_ILi2ELi4ELi3EEES14_NSR_INS5_IJS15_SF_EEENS5_IJSF_SC_EEEEEEENS4_39AutoVectorizingCopyWithAssumedAlignmentILi128EEENS4_14SM90_TMA_STOREES1Y_S20_S20_EEEvvEEEEvNT_6ParamsE:
        .type           _ZN7cutlass13device_kernelINS_4gemm6kernel13GemmUniversalIN4cute5tupleIJiiiiEEENS1_10collective13CollectiveMmaINS1_35MainloopSm100TmaUmmaWarpSpecializedILi54ELi2ELi4ENS5_IJNS4_1CILi2EEESB_NSA_ILi1EEEEEEEENS5_IJNSA_ILi64EEESF_NSA_ILi32EEEEEEaNS5_IJlSC_lEEEaSI_NS4_8TiledMMAINS4_8MMA_AtomIJNS4_15SM100_MMA_S8_SSIaaiLi64ELi64ELNS4_4UMMA5MajorE0ELSN_0ELNSM_8SaturateE0EEEEEENS4_6LayoutINS5_IJSC_SC_SC_EEENS5_IJNSA_ILi0EEEST_ST_EEEEENS5_IJNS4_10UnderscoreESW_SW_EEEEENS4_23SM90_TMA_LOAD_MULTICASTENS4_14ComposedLayoutINS4_7SwizzleILi1ELi4ELi3EEENS4_18smem_ptr_flag_bitsILi8EEENSR_INS5_IJNSA_ILi8EEESG_EEENS5_IJSG_SC_EEEEEEEvNS4_8identityESZ_S19_vS1A_EENS_8epilogue10collective18CollectiveEpilogueINS1C_23Sm100TmaWarpSpecializedILi1ELi1ELi32ELb0ELb0EEEJSH_NS5_IJNSR_ISF_SC_EES1H_EEEaSI_aSI_NS1C_6fusion15FusionCallbacksIS1G_NS1J_17LinearCombinationIaiaiLNS_15FloatRoundStyleE2EEESH_S1I_JEEENS4_5SM1004TMEM4LOAD26SM100_TMEM_LOAD_16dp32b32xENS4_13SM90_TMA_LOADENS10_INS11_ILi2ELi4ELi3EEES14_NSR_INS5_IJS15_SF_EEENS5_IJSF_SC_EEEEEEENS4_39AutoVectorizingCopyWithAssumedAlignmentILi128EEENS4_14SM90_TMA_STOREES1Y_S20_S20_EEEvvEEEEvNT_6ParamsE,@function
        .size           _ZN7cutlass13device_kernelINS_4gemm6kernel13GemmUniversalIN4cute5tupleIJiiiiEEENS1_10collective13CollectiveMmaINS1_35MainloopSm100TmaUmmaWarpSpecializedILi54ELi2ELi4ENS5_IJNS4_1CILi2EEESB_NSA_ILi1EEEEEEEENS5_IJNSA_ILi64EEESF_NSA_ILi32EEEEEEaNS5_IJlSC_lEEEaSI_NS4_8TiledMMAINS4_8MMA_AtomIJNS4_15SM100_MMA_S8_SSIaaiLi64ELi64ELNS4_4UMMA5MajorE0ELSN_0ELNSM_8SaturateE0EEEEEENS4_6LayoutINS5_IJSC_SC_SC_EEENS5_IJNSA_ILi0EEEST_ST_EEEEENS5_IJNS4_10UnderscoreESW_SW_EEEEENS4_23SM90_TMA_LOAD_MULTICASTENS4_14ComposedLayoutINS4_7SwizzleILi1ELi4ELi3EEENS4_18smem_ptr_flag_bitsILi8EEENSR_INS5_IJNSA_ILi8EEESG_EEENS5_IJSG_SC_EEEEEEEvNS4_8identityESZ_S19_vS1A_EENS_8epilogue10collective18CollectiveEpilogueINS1C_23Sm100TmaWarpSpecializedILi1ELi1ELi32ELb0ELb0EEEJSH_NS5_IJNSR_ISF_SC_EES1H_EEEaSI_aSI_NS1C_6fusion15FusionCallbacksIS1G_NS1J_17LinearCombinationIaiaiLNS_15FloatRoundStyleE2EEESH_S1I_JEEENS4_5SM1004TMEM4LOAD26SM100_TMEM_LOAD_16dp32b32xENS4_13SM90_TMA_LOADENS10_INS11_ILi2ELi4ELi3EEES14_NSR_INS5_IJS15_SF_EEENS5_IJSF_SC_EEEEEEENS4_39AutoVectorizingCopyWithAssumedAlignmentILi128EEENS4_14SM90_TMA_STOREES1Y_S20_S20_EEEvvEEEEvNT_6ParamsE,(.L_x_286 - _ZN7cutlass13device_kernelINS_4gemm6kernel13GemmUniversalIN4cute5tupleIJiiiiEEENS1_10collective13CollectiveMmaINS1_35MainloopSm100TmaUmmaWarpSpecializedILi54ELi2ELi4ENS5_IJNS4_1CILi2EEESB_NSA_ILi1EEEEEEEENS5_IJNSA_ILi64EEESF_NSA_ILi32EEEEEEaNS5_IJlSC_lEEEaSI_NS4_8TiledMMAINS4_8MMA_AtomIJNS4_15SM100_MMA_S8_SSIaaiLi64ELi64ELNS4_4UMMA5MajorE0ELSN_0ELNSM_8SaturateE0EEEEEENS4_6LayoutINS5_IJSC_SC_SC_EEENS5_IJNSA_ILi0EEEST_ST_EEEEENS5_IJNS4_10UnderscoreESW_SW_EEEEENS4_23SM90_TMA_LOAD_MULTICASTENS4_14ComposedLayoutINS4_7SwizzleILi1ELi4ELi3EEENS4_18smem_ptr_flag_bitsILi8EEENSR_INS5_IJNSA_ILi8EEESG_EEENS5_IJSG_SC_EEEEEEEvNS4_8identityESZ_S19_vS1A_EENS_8epilogue10collective18CollectiveEpilogueINS1C_23Sm100TmaWarpSpecializedILi1ELi1ELi32ELb0ELb0EEEJSH_NS5_IJNSR_ISF_SC_EES1H_EEEaSI_aSI_NS1C_6fusion15FusionCallbacksIS1G_NS1J_17LinearCombinationIaiaiLNS_15FloatRoundStyleE2EEESH_S1I_JEEENS4_5SM1004TMEM4LOAD26SM100_TMEM_LOAD_16dp32b32xENS4_13SM90_TMA_LOADENS10_INS11_ILi2ELi4ELi3EEES14_NSR_INS5_IJS15_SF_EEENS5_IJSF_SC_EEEEEEENS4_39AutoVectorizingCopyWithAssumedAlignmentILi128EEENS4_14SM90_TMA_STOREES1Y_S20_S20_EEEvvEEEEvNT_6ParamsE)
        .other          _ZN7cutlass13device_kernelINS_4gemm6kernel13GemmUniversalIN4cute5tupleIJiiiiEEENS1_10collective13CollectiveMmaINS1_35MainloopSm100TmaUmmaWarpSpecializedILi54ELi2ELi4ENS5_IJNS4_1CILi2EEESB_NSA_ILi1EEEEEEEENS5_IJNSA_ILi64EEESF_NSA_ILi32EEEEEEaNS5_IJlSC_lEEEaSI_NS4_8TiledMMAINS4_8MMA_AtomIJNS4_15SM100_MMA_S8_SSIaaiLi64ELi64ELNS4_4UMMA5MajorE0ELSN_0ELNSM_8SaturateE0EEEEEENS4_6LayoutINS5_IJSC_SC_SC_EEENS5_IJNSA_ILi0EEEST_ST_EEEEENS5_IJNS4_10UnderscoreESW_SW_EEEEENS4_23SM90_TMA_LOAD_MULTICASTENS4_14ComposedLayoutINS4_7SwizzleILi1ELi4ELi3EEENS4_18smem_ptr_flag_bitsILi8EEENSR_INS5_IJNSA_ILi8EEESG_EEENS5_IJSG_SC_EEEEEEEvNS4_8identityESZ_S19_vS1A_EENS_8epilogue10collective18CollectiveEpilogueINS1C_23Sm100TmaWarpSpecializedILi1ELi1ELi32ELb0ELb0EEEJSH_NS5_IJNSR_ISF_SC_EES1H_EEEaSI_aSI_NS1C_6fusion15FusionCallbacksIS1G_NS1J_17LinearCombinationIaiaiLNS_15FloatRoundStyleE2EEESH_S1I_JEEENS4_5SM1004TMEM4LOAD26SM100_TMEM_LOAD_16dp32b32xENS4_13SM90_TMA_LOADENS10_INS11_ILi2ELi4ELi3EEES14_NSR_INS5_IJS15_SF_EEENS5_IJSF_SC_EEEEEEENS4_39AutoVectorizingCopyWithAssumedAlignmentILi128EEENS4_14SM90_TMA_STOREES1Y_S20_S20_EEEvvEEEEvNT_6ParamsE,@"STO_CUDA_ENTRY STV_DEFAULT"
_ZN7cutlass13device_kernelINS_4gemm6kernel13GemmUniversalIN4cute5tupleIJiiiiEEENS1_10collective13CollectiveMmaINS1_35MainloopSm100TmaUmmaWarpSpecializedILi54ELi2ELi4ENS5_IJNS4_1CILi2EEESB_NSA_ILi1EEEEEEEENS5_IJNSA_ILi64EEESF_NSA_ILi32EEEEEEaNS5_IJlSC_lEEEaSI_NS4_8TiledMMAINS4_8MMA_AtomIJNS4_15SM100_MMA_S8_SSIaaiLi64ELi64ELNS4_4UMMA5MajorE0ELSN_0ELNSM_8SaturateE0EEEEEENS4_6LayoutINS5_IJSC_SC_SC_EEENS5_IJNSA_ILi0EEEST_ST_EEEEENS5_IJNS4_10UnderscoreESW_SW_EEEEENS4_23SM90_TMA_LOAD_MULTICASTENS4_14ComposedLayoutINS4_7SwizzleILi1ELi4ELi3EEENS4_18smem_ptr_flag_bitsILi8EEENSR_INS5_IJNSA_ILi8EEESG_EEENS5_IJSG_SC_EEEEEEEvNS4_8identityESZ_S19_vS1A_EENS_8epilogue10collective18CollectiveEpilogueINS1C_23Sm100TmaWarpSpecializedILi1ELi1ELi32ELb0ELb0EEEJSH_NS5_IJNSR_ISF_SC_EES1H_EEEaSI_aSI_NS1C_6fusion15FusionCallbacksIS1G_NS1J_17LinearCombinationIaiaiLNS_15FloatRoundStyleE2EEESH_S1I_JEEENS4_5SM1004TMEM4LOAD26SM100_TMEM_LOAD_16dp32b32xENS4_13SM90_TMA_LOADENS10_INS11_ILi2ELi4ELi3EEES14_NSR_INS5_IJS15_SF_EEENS5_IJSF_SC_EEEEEEENS4_39AutoVectorizingCopyWithAssumedAlignmentILi128EEENS4_14SM90_TMA_STOREES1Y_S20_S20_EEEvvEEEEvNT_6ParamsE:
[----:B------:R-:W1:Y:S01]  /*0000*/  LDC R1, c[0x0][0x37c] ;  /* 0x0000df00ff017b82 */ /* 0x000e620000000800 */
[----:B------:R-:W2:Y:S01]  /*0010*/  S2R R69, SR_TID.X ;  /* 0x0000000000457919 */ /* 0x000ea20000002100 */
[----:B------:R-:W3:Y:S01]  /*0020*/  LDCU.64 UR8, c[0x0][0x890] ;  /* 0x00011200ff0877ac */ /* 0x000ee20008000a00 */
[----:B------:R-:W-:Y:S02]  /*0030*/  PRMT R80, RZ, 0x7610, R80 ;  /* 0x00007610ff507816 */ /* 0x000fe40000000050 */
[----:B------:R-:W-:Y:S01]  /*0040*/  ELECT P3, URZ, PT ;  /* 0x0000000000ff782f */ /* 0x000fe20003860000 */
[----:B---3--:R-:W-:-:S04]  /*0050*/  UISETP.NE.U32.AND UP0, UPT, UR8, URZ, UPT ;  /* 0x000000ff0800728c */ /* 0x008fc8000bf05070 */
[----:B------:R-:W-:Y:S01]  /*0060*/  UISETP.NE.AND.EX UP0, UPT, UR9, URZ, UPT, UP0 ;  /* 0x000000ff0900728c */ /* 0x000fe2000bf05300 */
[----:B--2---:R-:W-:-:S05]  /*0070*/  SHF.R.U32.HI R81, RZ, 0x5, R69 ;  /* 0x00000005ff517819 */ /* 0x004fca0000011645 */
[----:B------:R-:W2:Y:S02]  /*0080*/  SHFL.IDX PT, R0, R81, RZ, 0x1f ;  /* 0x00001fff51007589 */ /* 0x000ea400000e0000 */
[----:B--2---:R-:W-:Y:S01]  /*0090*/  R2UR UR22, R0 ;  /* 0x00000000001672ca */ /* 0x004fe200000e0000 */
[----:B-1----:R-:W-:-:S14]  /*00a0*/  BRA.U UP0, `(.L_x_0) ;  /* 0x0000000100307547 */ /* 0x002fdc000b800000 */
[----:B------:R-:W1:Y:S02]  /*00b0*/  LDCU.64 UR4, c[0x0][0x888] ;  /* 0x00011100ff0477ac */ /* 0x000e640008000a00 */
[----:B-1----:R-:W-:-:S04]  /*00c0*/  UISETP.NE.U32.AND UP0, UPT, UR4, URZ, UPT ;  /* 0x000000ff0400728c */ /* 0x002fc8000bf05070 */
[----:B------:R-:W-:-:S09]  /*00d0*/  UISETP.NE.AND.EX UP0, UPT, UR5, URZ, UPT, UP0 ;  /* 0x000000ff0500728c */ /* 0x000fd2000bf05300 */
[----:B------:R-:W-:Y:S05]  /*00e0*/  BRA.U !UP0, `(.L_x_1) ;  /* 0x0000000108147547 */ /* 0x000fea000b800000 */
[----:B------:R-:W1:Y:S01]  /*00f0*/  LDC.64 R2, c[0x0][0x888] ;  /* 0x00022200ff027b82 */ /* 0x000e620000000a00 */
[----:B------:R-:W1:Y:S02]  /*0100*/  LDCU.64 UR4, c[0x0][0x358] ;  /* 0x00006b00ff0477ac */ /* 0x000e640008000a00 */
[----:B-1----:R1:W5:Y:S01]  /*0110*/  LDG.E R39, desc[UR4][R2.64] ;  /* 0x0000000402277981 */ /* 0x002362000c1e1900 */
[----:B------:R-:W-:Y:S01]  /*0120*/  HFMA2 R80, -RZ, RZ, 0, 5.9604644775390625e-08 ;  /* 0x00000001ff507431 */ /* 0x000fe200000001ff */
[----:B------:R-:W-:Y:S05]  /*0130*/  BRA `(.L_x_0) ;  /* 0x00000000000c7947 */ /* 0x000fea0003800000 */
.L_x_1:
[----:B------:R-:W1:Y:S01]  /*0140*/  LDCU UR4, c[0x0][0x880] ;  /* 0x00011000ff0477ac */ /* 0x000e620008000800 */
[----:B------:R-:W-:Y:S01]  /*0150*/  HFMA2 R80, -RZ, RZ, 0, 5.9604644775390625e-08 ;  /* 0x00000001ff507431 */ /* 0x000fe200000001ff */
[----:B-1----:R-:W-:-:S07]  /*0160*/  MOV R39, UR4 ;  /* 0x0000000400277c02 */ /* 0x002fce0008000f00 */
.L_x_0:
[----:B------:R-:W2:Y:S02]  /*0170*/  LDCU.64 UR4, c[0x0][0x8b0] ;  /* 0x00011600ff0477ac */ /* 0x000ea40008000a00 */
[----:B--2---:R-:W-:-:S04]  /*0180*/  UISETP.NE.U32.AND UP0, UPT, UR4, URZ, UPT ;  /* 0x000000ff0400728c */ /* 0x004fc8000bf05070 */
[----:B------:R-:W-:-:S09]  /*0190*/  UISETP.NE.AND.EX UP0, UPT, UR5, URZ, UPT, UP0 ;  /* 0x000000ff0500728c */ /* 0x000fd2000bf05300 */
[----:B------:R-:W-:Y:S05]  /*01a0*/  BRA.U UP0, `(.L_x_2) ;  /* 0x0000000100287547 */ /* 0x000fea000b800000 */
[----:B------:R-:W2:Y:S02]  /*01b0*/  LDCU.64 UR4, c[0x0][0x8a8] ;  /* 0x00011500ff0477ac */ /* 0x000ea40008000a00 */
[----:B--2---:R-:W-:-:S04]  /*01c0*/  UISETP.NE.U32.AND UP0, UPT, UR4, URZ, UPT ;  /* 0x000000ff0400728c */ /* 0x004fc8000bf05070 */
[----:B------:R-:W-:-:S09]  /*01d0*/  UISETP.NE.AND.EX UP0, UPT, UR5, URZ, UPT, UP0 ;  /* 0x000000ff0500728c */ /* 0x000fd2000bf05300 */
[----:B------:R-:W-:Y:S05]  /*01e0*/  BRA.U !UP0, `(.L_x_3) ;  /* 0x0000000108107547 */ /* 0x000fea000b800000 */
[----:B-1----:R-:W1:Y:S01]  /*01f0*/  LDC.64 R2, c[0x0][0x8a8] ;  /* 0x00022a00ff027b82 */ /* 0x002e620000000a00 */
[----:B------:R-:W1:Y:S02]  /*0200*/  LDCU.64 UR4, c[0x0][0x358] ;  /* 0x00006b00ff0477ac */ /* 0x000e640008000a00 */
[----:B-1----:R2:W5:Y:S01]  /*0210*/  LDG.E R38, desc[UR4][R2.64] ;  /* 0x0000000402267981 */ /* 0x002562000c1e1900 */
[----:B------:R-:W-:Y:S05]  /*0220*/  BRA `(.L_x_2) ;  /* 0x0000000000087947 */ /* 0x000fea0003800000 */
.L_x_3:
[----:B------:R-:W2:Y:S02]  /*0230*/  LDCU UR4, c[0x0][0x8a0] ;  /* 0x00011400ff0477ac */ /* 0x000ea40008000800 */
[----:B--2---:R-:W-:Y:S02]  /*0240*/  MOV R38, UR4 ;  /* 0x0000000400267c02 */ /* 0x004fe40008000f00 */
.L_x_2:
[----:B------:R-:W-:Y:S01]  /*0250*/  IMAD.U32 R0, RZ, RZ, UR22 ;  /* 0x00000016ff007e24 */ /* 0x000fe2000f8e00ff */
[----:B------:R-:W-:Y:S04]  /*0260*/  BSSY.RECONVERGENT B0, `(.L_x_4) ;  /* 0x000000c000007945 */ /* 0x000fe80003800200 */
[C---:B------:R-:W-:Y:S02]  /*0270*/  ISETP.NE.OR P1, PT, R0.reuse, 0x1, !P3 ;  /* 0x000000010000780c */ /* 0x040fe40005f25670 */
[----:B------:R-:W-:-:S11]  /*0280*/  ISETP.NE.OR P0, PT, R0, 0x3, !P3 ;  /* 0x000000030000780c */ /* 0x000fd60005f05670 */
[----:B------:R-:W-:Y:S05]  /*0290*/  @P1 BRA `(.L_x_5) ;  /* 0x0000000000201947 */ /* 0x000fea0003800000 */
[----:B------:R-:W3:Y:S02]  /*02a0*/  LDCU.64 UR4, c[0x0][0x348] ;  /* 0x00006900ff0477ac */ /* 0x000ee40008000a00 */
[----:B---3--:R-:W-:Y:S02]  /*02b0*/  UIADD3 UR6, UP1, UPT, UR4, 0x80, URZ ;  /* 0x0000008004067890 */ /* 0x008fe4000ff3e0ff */
[----:B------:R-:W-:Y:S02]  /*02c0*/  UIADD3 UR4, UP0, UPT, UR4, 0x180, URZ ;  /* 0x0000018004047890 */ /* 0x000fe4000ff1e0ff */
[----:B------:R-:W-:Y:S02]  /*02d0*/  UIADD3.X UR7, UPT, UPT, URZ, UR5, URZ, UP1, !UPT ;  /* 0x00000005ff077290 */ /* 0x000fe40008ffe4ff */
[----:B------:R-:W-:-:S07]  /*02e0*/  UIADD3.X UR5, UPT, UPT, URZ, UR5, URZ, UP0, !UPT ;  /* 0x00000005ff057290 */ /* 0x000fce00087fe4ff */
[----:B------:R3:W-:Y:S02]  /*02f0*/  UTMACCTL.PF [UR6] ;  /* 0x00000000060079b9 */ /* 0x0007e40008040000 */
[----:B------:R3:W-:Y:S02]  /*0300*/  UTMACCTL.PF [UR4] ;  /* 0x00000000040079b9 */ /* 0x0007e40008040000 */
[----:B---3--:R-:W-:Y:S01]  /*0310*/  NOP ;  /* 0x0000000000007918 */ /* 0x008fe20000000000 */
.L_x_5:
[----:B------:R-:W-:Y:S05]  /*0320*/  BSYNC.RECONVERGENT B0 ;  /* 0x0000000000007941 */ /* 0x000fea0003800200 */
.L_x_4:
[----:B------:R-:W-:Y:S04]  /*0330*/  BSSY.RECONVERGENT B0, `(.L_x_6) ;  /* 0x000000a000007945 */ /* 0x000fe80003800200 */
        /* <DEDUP_REMOVED lines=9> */
.L_x_7:
[----:B------:R-:W-:Y:S05]  /*03d0*/  BSYNC.RECONVERGENT B0 ;  /* 0x0000000000007941 */ /* 0x000fea0003800200 */
.L_x_6:
[----:B------:R-:W3:Y:S01]  /*03e0*/  LDCU.64 UR4, c[0x0][0x888] ;  /* 0x00011100ff0477ac */ /* 0x000ee20008000a00 */
[----:B------:R-:W-:Y:S02]  /*03f0*/  UISETP.EQ.U32.AND UP1, UPT, UR8, URZ, UPT ;  /* 0x000000ff0800728c */ /* 0x000fe4000bf22070 */
[----:B------:R-:W-:Y:S02]  /*0400*/  UPLOP3.LUT UP3, UPT, UPT, UPT, UPT, 0x80, 0x8 ;  /* 0x000000000008789c */ /* 0x000fe40003f6f070 */
[----:B---3--:R-:W-:-:S04]  /*0410*/  UISETP.NE.U32.AND UP0, UPT, UR4, URZ, UPT ;  /* 0x000000ff0400728c */ /* 0x008fc8000bf05070 */
[----:B------:R-:W-:-:S04]  /*0420*/  UISETP.NE.AND.EX UP0, UPT, UR5, URZ, UPT, UP0 ;  /* 0x000000ff0500728c */ /* 0x000fc8000bf05300 */
[----:B------:R-:W-:-:S04]  /*0430*/  UISETP.EQ.OR.EX UP2, UPT, UR9, URZ, !UP0, UP1 ;  /* 0x000000ff0900728c */ /* 0x000fc8000c742710 */
[----:B------:R-:W-:-:S05]  /*0440*/  UP2UR UR61, UPR, URZ, 0x4 ;  /* 0x00000004ff3d7883 */ /* 0x000fca0008000000 */
[----:B------:R-:W-:Y:S07]  /*0450*/  BRA.U !UP2, `(.L_x_8) ;  /* 0x000000010a207547 */ /* 0x000fee000b800000 */
[----:B-----5:R-:W-:Y:S01]  /*0460*/  R2UR UR5, R39 ;  /* 0x00000000270572ca */ /* 0x020fe200000e0000 */
[----:B------:R-:W-:Y:S02]  /*0470*/  UISETP.NE.U32.AND UP1, UPT, UR8, URZ, UPT ;  /* 0x000000ff0800728c */ /* 0x000fe4000bf25070 */
[----:B------:R-:W-:Y:S02]  /*0480*/  USEL UR4, URZ, 0xffffffff, UP0 ;  /* 0xffffffffff047887 */ /* 0x000fe40008000000 */
[----:B------:R-:W-:-:S08]  /*0490*/  UISETP.NE.AND.EX UP1, UPT, UR9, URZ, UPT, UP1 ;  /* 0x000000ff0900728c */ /* 0x000fd0000bf25310 */
[----:B------:R-:W-:-:S04]  /*04a0*/  UISETP.NE.AND UP0, UPT, UR5, URZ, UPT ;  /* 0x000000ff0500728c */ /* 0x000fc8000bf05270 */
[----:B------:R-:W-:-:S04]  /*04b0*/  @!UP1 USEL UR4, URZ, 0xffffffff, UP0 ;  /* 0xffffffffff049887 */ /* 0x000fc80008000000 */
[----:B------:R-:W-:-:S04]  /*04c0*/  ULOP3.LUT UR4, UR4, 0x1, URZ, 0xc0, !UPT ;  /* 0x0000000104047892 */ /* 0x000fc8000f8ec0ff */
[----:B------:R-:W-:-:S11]  /*04d0*/  UISETP.NE.U32.AND UP3, UPT, UR4, 0x1, UPT ;  /* 0x000000010400788c */ /* 0x000fd6000bf65070 */
.L_x_8:
[----:B-12---:R-:W1:Y:S01]  /*04e0*/  SHFL.IDX PT, R2, R81, RZ, 0x1f ;  /* 0x00001fff51027589 */ /* 0x006e6200000e0000 */
[----:B------:R-:W-:-:S04]  /*04f0*/  UISETP.NE.AND UP0, UPT, UR22, 0x2, UPT ;  /* 0x000000021600788c */ /* 0x000fc8000bf05270 */
[----:B------:R-:W-:Y:S01]  /*0500*/  USEL UR34, URZ, 0x1, UP0 ;  /* 0x00000001ff227887 */ /* 0x000fe20008000000 */
[----:B-1----:R-:W-:-:S13]  /*0510*/  ISETP.NE.AND P0, PT, R2, RZ, PT ;  /* 0x000000ff0200720c */ /* 0x002fda0003f05270 */
[----:B------:R-:W-:Y:S05]  /*0520*/  @P0 BRA `(.L_x_9) ;  /* 0x0000000400f40947 */ /* 0x000fea0003800000 */
[----:B------:R-:W-:Y:S01]  /*0530*/  ELECT P0, URZ, PT ;  /* 0x0000000000ff782f */ /* 0x000fe20003800000 */
[----:B------:R-:W-:-:S12]  /*0540*/  BSSY.RECONVERGENT B0, `(.L_x_9) ;  /* 0x000007b000007945 */ /* 0x000fd80003800200 */
[----:B------:R-:W-:Y:S05]  /*0550*/  @!P0 BRA `(.L_x_10) ;  /* 0x0000000400e48947 */ /* 0x000fea0003800000 */
[----:B------:R-:W1:Y:S01]  /*0560*/  S2UR UR4, SR_CgaCtaId ;  /* 0x00000000000479c3 */ /* 0x000e620000008800 */
[----:B------:R-:W-:Y:S01]  /*0570*/  UMOV UR5, 0x400 ;  /* 0x0000040000057882 */ /* 0x000fe20000000000 */
[----:B------:R-:W-:Y:S01]  /*0580*/  UMOV UR8, 0x1 ;  /* 0x0000000100087882 */ /* 0x000fe20000000000 */
[----:B------:R-:W-:Y:S01]  /*0590*/  UMOV UR6, 0x3 ;  /* 0x0000000300067882 */ /* 0x000fe20000000000 */
[----:B------:R-:W-:-:S04]  /*05a0*/  UIADD3 UR8, UPT, UPT, -UR8, 0x100000, URZ ;  /* 0x0010000008087890 */ /* 0x000fc8000fffe1ff */
[----:B------:R-:W-:Y:S02]  /*05b0*/  USHF.L.U32 UR9, UR8, 0xb, URZ ;  /* 0x0000000b08097899 */ /* 0x000fe400080006ff */
[----:B------:R-:W-:Y:S02]  /*05c0*/  USHF.L.U32 UR8, UR8, 0x1, URZ ;  /* 0x0000000108087899 */ /* 0x000fe400080006ff */
[----:B------:R-:W-:-:S04]  /*05d0*/  UIADD3 UR6, UPT, UPT, -UR6, 0x100000, URZ ;  /* 0x0010000006067890 */ /* 0x000fc8000fffe1ff */
[----:B------:R-:W-:Y:S02]  /*05e0*/  USHF.L.U32 UR7, UR6, 0xb, URZ ;  /* 0x0000000b06077899 */ /* 0x000fe400080006ff */
[----:B------:R-:W-:Y:S02]  /*05f0*/  USHF.L.U32 UR6, UR6, 0x1, URZ ;  /* 0x0000000106067899 */ /* 0x000fe400080006ff */
[----:B-1----:R-:W-:Y:S01]  /*0600*/  ULEA UR4, UR4, UR5, 0x18 ;  /* 0x0000000504047291 */ /* 0x002fe2000f8ec0ff */
[----:B------:R-:W1:Y:S11]  /*0610*/  FENCE.VIEW.ASYNC.S ;  /* 0x00000000000073c6 */ /* 0x000e760000000000 */
[----:B-1----:R1:W2:Y:S01]  /*0620*/  SYNCS.EXCH.64 URZ, [UR4], UR8 ;  /* 0x0000000804ff75b2 */ /* 0x0022a20008000100 */
[----:B------:R1:W3:Y:S01]  /*0630*/  SYNCS.EXCH.64 URZ, [UR4+0x1b0], UR6 ;  /* 0x0001b00604ff75b2 */ /* 0x0002e20008000100 */
[----:B------:R1:W4:Y:S01]  /*0640*/  SYNCS.EXCH.64 URZ, [UR4+0x8], UR8 ;  /* 0x0000080804ff75b2 */ /* 0x0003220008000100 */
[----:B------:R1:W1:Y:S01]  /*0650*/  SYNCS.EXCH.64 URZ, [UR4+0x1b8], UR6 ;  /* 0x0001b80604ff75b2 */ /* 0x0002620008000100 */
        /* <DEDUP_REMOVED lines=104> */
[----:B--234-:R-:W-:Y:S01]  /*0ce0*/  NOP ;  /* 0x0000000000007918 */ /* 0x01cfe20000000000 */
.L_x_10:
[----:B-1----:R-:W-:Y:S05]  /*0cf0*/  BSYNC.RECONVERGENT B0 ;  /* 0x0000000000007941 */ /* 0x002fea0003800200 */
.L_x_9:
[----:B------:R-:W1:Y:S01]  /*0d00*/  SHFL.IDX PT, R2, R81, RZ, 0x1f ;  /* 0x00001fff51027589 */ /* 0x000e6200000e0000 */
[----:B------:R-:W-:Y:S01]  /*0d10*/  NOP ;  /* 0x0000000000007918 */ /* 0x000fe20000000000 */
[----:B-1----:R-:W-:-:S13]  /*0d20*/  ISETP.NE.AND P0, PT, R2, 0x1, PT ;  /* 0x000000010200780c */ /* 0x002fda0003f05270 */
[----:B------:R-:W-:Y:S05]  /*0d30*/  @P0 BRA `(.L_x_11) ;  /* 0x0000000000400947 */ /* 0x000fea0003800000 */
        /* <DEDUP_REMOVED lines=9> */
[----:B------:R-:W-:Y:S01]  /*0dd0*/  USHF.L.U32 UR6, UR6, 0x1, URZ ;  /* 0x0000000106067899 */ /* 0x000fe200080006ff */
[----:B------:R-:W-:Y:S01]  /*0de0*/  ELECT P0, URZ, PT ;  /* 0x0000000000ff782f */ /* 0x000fe20003800000 */
[----:B-1----:R-:W-:Y:S01]  /*0df0*/  ULEA UR4, UR4, UR5, 0x18 ;  /* 0x0000000504047291 */ /* 0x002fe2000f8ec0ff */
[----:B------:R-:W1:Y:S11]  /*0e00*/  FENCE.VIEW.ASYNC.S ;  /* 0x00000000000073c6 */ /* 0x000e760000000000 */
[----:B-1----:R1:W2:Y:S01]  /*0e10*/  SYNCS.EXCH.64 URZ, [UR4+0x360], UR8 ;  /* 0x0003600804ff75b2 */ /* 0x0022a20008000100 */
[----:B------:R1:W3:Y:S01]  /*0e20*/  SYNCS.EXCH.64 URZ, [UR4+0x368], UR6 ;  /* 0x0003680604ff75b2 */ /* 0x0002e20008000100 */
[----:B------:R-:W-:Y:S01]  /*0e30*/  NOP ;  /* 0x0000000000007918 */ /* 0x000fe20000000000 */
.L_x_11:
[----:B------:R-:W4:Y:S01]  /*0e40*/  SHFL.IDX PT, R2, R81, RZ, 0x1f ;  /* 0x00001fff51027589 */ /* 0x000f2200000e0000 */
[----:B------:R-:W-:Y:S01]  /*0e50*/  NOP ;  /* 0x0000000000007918 */ /* 0x000fe20000000000 */
[----:B----4-:R-:W-:-:S13]  /*0e60*/  ISETP.NE.AND P0, PT, R2, 0x3, PT ;  /* 0x000000030200780c */ /* 0x010fda0003f05270 */
[----:B------:R-:W-:Y:S05]  /*0e70*/  @P0 BRA `(.L_x_12) ;  /* 0x0000000000300947 */ /* 0x000fea0003800000 */
[----:B-1----:R-:W1:Y:S01]  /*0e80*/  S2UR UR6, SR_CgaCtaId ;  /* 0x00000000000679c3 */ /* 0x002e620000008800 */
[----:B------:R-:W-:Y:S01]  /*0e90*/  UMOV UR4, 0x400 ;  /* 0x0000040000047882 */ /* 0x000fe20000000000 */
[----:B------:R-:W-:Y:S01]  /*0ea0*/  UMOV UR5, 0x20 ;  /* 0x0000002000057882 */ /* 0x000fe20000000000 */
[----:B------:R-:W-:Y:S01]  /*0eb0*/  ELECT P0, URZ, PT ;  /* 0x0000000000ff782f */ /* 0x000fe20003800000 */
[----:B-1----:R-:W-:Y:S02]  /*0ec0*/  ULEA UR6, UR6, UR4, 0x18 ;  /* 0x0000000406067291 */ /* 0x002fe4000f8ec0ff */
[----:B------:R-:W-:-:S04]  /*0ed0*/  UIADD3 UR4, UPT, UPT, -UR5, 0x100000, URZ ;  /* 0x0010000005047890 */ /* 0x000fc8000fffe1ff */
[----:B------:R-:W-:Y:S02]  /*0ee0*/  USHF.L.U32 UR5, UR4, 0xb, URZ ;  /* 0x0000000b04057899 */ /* 0x000fe400080006ff */
[----:B------:R-:W-:Y:S01]  /*0ef0*/  USHF.L.U32 UR4, UR4, 0x1, URZ ;  /* 0x0000000104047899 */ /* 0x000fe200080006ff */
[----:B------:R-:W1:Y:S11]  /*0f00*/  FENCE.VIEW.ASYNC.S ;  /* 0x00000000000073c6 */ /* 0x000e760000000000 */
[----:B-1----:R4:W1:Y:S01]  /*0f10*/  SYNCS.EXCH.64 URZ, [UR6+0x370], UR4 ;  /* 0x0003700406ff75b2 */ /* 0x0028620008000100 */
[----:B------:R4:W1:Y:S02]  /*0f20*/  SYNCS.EXCH.64 URZ, [UR6+0x378], UR4 ;  /* 0x0003780406ff75b2 */ /* 0x0008640008000100 */
[----:B----4-:R-:W-:Y:S01]  /*0f30*/  NOP ;  /* 0x0000000000007918 */ /* 0x010fe20000000000 */
.L_x_12:
[----:B------:R-:W4:Y:S01]  /*0f40*/  SHFL.IDX PT, R2, R81, RZ, 0x1f ;  /* 0x00001fff51027589 */ /* 0x000f2200000e0000 */
[----:B------:R-:W-:Y:S01]  /*0f50*/  NOP ;  /* 0x0000000000007918 */ /* 0x000fe20000000000 */
[----:B----4-:R-:W-:-:S13]  /*0f60*/  ISETP.NE.AND P0, PT, R2, 0x4, PT ;  /* 0x000000040200780c */ /* 0x010fda0003f05270 */
[----:B------:R-:W-:Y:S05]  /*0f70*/  @P0 BRA `(.L_x_13) ;  /* 0x00000000004c0947 */ /* 0x000fea0003800000 */
[----:B-1----:R-:W1:Y:S01]  /*0f80*/  S2UR UR6, SR_CgaCtaId ;  /* 0x00000000000679c3 */ /* 0x002e620000008800 */
[----:B------:R-:W-:Y:S01]  /*0f90*/  UMOV UR4, 0x3a0 ;  /* 0x000003a000047882 */ /* 0x000fe20000000000 */
[----:B------:R-:W-:Y:S01]  /*0fa0*/  UMOV UR5, 0x400 ;  /* 0x0000040000057882 */ /* 0x000fe20000000000 */
[----:B------:R-:W-:Y:S01]  /*0fb0*/  USEL UR4, UR4, 0x320, UP3 ;  /* 0x0000032004047887 */ /* 0x000fe20009800000 */
[----:B------:R-:W-:Y:S01]  /*0fc0*/  UMOV UR8, 0x1 ;  /* 0x0000000100087882 */ /* 0x000fe20000000000 */
[----:B------:R-:W-:Y:S01]  /*0fd0*/  ELECT P0, URZ, PT ;  /* 0x0000000000ff782f */ /* 0x000fe20003800000 */
[----:B------:R-:W-:-:S04]  /*0fe0*/  UIADD3 UR8, UPT, UPT, -UR8, 0x100000, URZ ;  /* 0x0010000008087890 */ /* 0x000fc8000fffe1ff */
[----:B------:R-:W-:Y:S02]  /*0ff0*/  USHF.L.U32 UR9, UR8, 0xb, URZ ;  /* 0x0000000b08097899 */ /* 0x000fe400080006ff */
[----:B------:R-:W-:Y:S02]  /*1000*/  USHF.L.U32 UR8, UR8, 0x1, URZ ;  /* 0x0000000108087899 */ /* 0x000fe400080006ff */
[----:B-1----:R-:W-:Y:S02]  /*1010*/  ULEA UR6, UR6, UR5, 0x18 ;  /* 0x0000000506067291 */ /* 0x002fe4000f8ec0ff */
[----:B------:R-:W-:-:S04]  /*1020*/  UIADD3 UR4, UPT, UPT, -UR4, 0x100000, URZ ;  /* 0x0010000004047890 */ /* 0x000fc8000fffe1ff */
[----:B------:R-:W-:Y:S02]  /*1030*/  USHF.L.U32 UR5, UR4, 0xb, URZ ;  /* 0x0000000b04057899 */ /* 0x000fe400080006ff */
[----:B------:R-:W-:Y:S01]  /*1040*/  USHF.L.U32 UR4, UR4, 0x1, URZ ;  /* 0x0000000104047899 */ /* 0x000fe200080006ff */
[----:B------:R-:W1:Y:S03]  /*1050*/  FENCE.VIEW.ASYNC.S ;  /* 0x00000000000073c6 */ /* 0x000e660000000000 */
[----:B-1----:R4:W1:Y:S08]  /*1060*/  SYNCS.EXCH.64 URZ, [UR6+0x380], UR8 ;  /* 0x0003800806ff75b2 */ /* 0x0028700008000100 */
[----:B------:R4:W1:Y:S01]  /*1070*/  SYNCS.EXCH.64 URZ, [UR6+0x390], UR4 ;  /* 0x0003900406ff75b2 */ /* 0x0008620008000100 */
[----:B------:R4:W1:Y:S01]  /*1080*/  SYNCS.EXCH.64 URZ, [UR6+0x388], UR8 ;  /* 0x0003880806ff75b2 */ /* 0x0008620008000100 */
[----:B------:R4:W1:Y:S02]  /*1090*/  SYNCS.EXCH.64 URZ, [UR6+0x398], UR4 ;  /* 0x0003980406ff75b2 */ /* 0x0008640008000100 */
[----:B----4-:R-:W-:Y:S01]  /*10a0*/  NOP ;  /* 0x0000000000007918 */ /* 0x010fe20000000000 */
.L_x_13:
[----:B------:R-:W4:Y:S01]  /*10b0*/  SHFL.IDX PT, R2, R81, RZ, 0x1f ;  /* 0x00001fff51027589 */ /* 0x000f2200000e0000 */
[----:B------:R-:W-:Y:S01]  /*10c0*/  NOP ;  /* 0x0000000000007918 */ /* 0x000fe20000000000 */
[----:B----4-:R-:W-:-:S13]  /*10d0*/  ISETP.NE.AND P0, PT, R2, 0x5, PT ;  /* 0x000000050200780c */ /* 0x010fda0003f05270 */
[----:B------:R-:W-:Y:S05]  /*10e0*/  @P0 BRA `(.L_x_14) ;  /* 0x0000000000580947 */ /* 0x000fea0003800000 */
[----:B-1----:R-:W1:Y:S01]  /*10f0*/  S2UR UR4, SR_CgaCtaId ;  /* 0x00000000000479c3 */ /* 0x002e620000008800 */
        /* <DEDUP_REMOVED lines=12> */
[----:B-1----:R4:W1:Y:S01]  /*11c0*/  SYNCS.EXCH.64 URZ, [UR4+0x3a0], UR8 ;  /* 0x0003a00804ff75b2 */ /* 0x0028620008000100 */
[----:B------:R4:W1:Y:S01]  /*11d0*/  SYNCS.EXCH.64 URZ, [UR4+0x3c0], UR6 ;  /* 0x0003c00604ff75b2 */ /* 0x0008620008000100 */
[----:B------:R4:W1:Y:S01]  /*11e0*/  SYNCS.EXCH.64 URZ, [UR4+0x3a8], UR8 ;  /* 0x0003a80804ff75b2 */ /* 0x0008620008000100 */
[----:B------:R4:W1:Y:S01]  /*11f0*/  SYNCS.EXCH.64 URZ, [UR4+0x3c8], UR6 ;  /* 0x0003c80604ff75b2 */ /* 0x0008620008000100 */
[----:B------:R4:W1:Y:S01]  /*1200*/  SYNCS.EXCH.64 URZ, [UR4+0x3b0], UR8 ;  /* 0x0003b00804ff75b2 */ /* 0x0008620008000100 */
[----:B------:R4:W1:Y:S01]  /*1210*/  SYNCS.EXCH.64 URZ, [UR4+0x3d0], UR6 ;  /* 0x0003d00604ff75b2 */ /* 0x0008620008000100 */
[----:B------:R4:W1:Y:S01]  /*1220*/  SYNCS.EXCH.64 URZ, [UR4+0x3b8], UR8 ;  /* 0x0003b80804ff75b2 */ /* 0x0008620008000100 */
[----:B------:R4:W1:Y:S02]  /*1230*/  SYNCS.EXCH.64 URZ, [UR4+0x3d8], UR6 ;  /* 0x0003d80604ff75b2 */ /* 0x0008640008000100 */
[----:B----4-:R-:W-:Y:S01]  /*1240*/  NOP ;  /* 0x0000000000007918 */ /* 0x010fe20000000000 */
.L_x_14:
[----:B------:R-:W4:Y:S01]  /*1250*/  SHFL.IDX PT, R2, R81, RZ, 0x1f ;  /* 0x00001fff51027589 */ /* 0x000f2200000e0000 */
[----:B------:R-:W1:Y:S01]  /*1260*/  S2UR UR48, SR_CgaCtaId ;  /* 0x00000000003079c3 */ /* 0x000e620000008800 */
[----:B------:R-:W-:Y:S01]  /*1270*/  NOP ;  /* 0x0000000000007918 */ /* 0x000fe20000000000 */
[----:B----4-:R-:W-:-:S13]  /*1280*/  ISETP.NE.AND P0, PT, R2, 0x3, PT ;  /* 0x000000030200780c */ /* 0x010fda0003f05270 */
[----:B-1----:R-:W-:Y:S05]  /*1290*/  @P0 BRA `(.L_x_15) ;  /* 0x0000000000340947 */ /* 0x002fea0003800000 */
[----:B------:R-:W-:Y:S01]  /*12a0*/  UMOV UR4, 0x400 ;  /* 0x0000040000047882 */ /* 0x000fe20000000000 */
[----:B------:R-:W-:Y:S01]  /*12b0*/  UMOV UR6, 0x20 ;  /* 0x0000002000067882 */ /* 0x000fe20000000000 */
[----:B------:R-:W-:Y:S02]  /*12c0*/  ULEA UR4, UR48, UR4, 0x18 ;  /* 0x0000000430047291 */ /* 0x000fe4000f8ec0ff */
[----:B------:R-:W-:-:S04]  /*12d0*/  UIADD3 UR6, UPT, UPT, -UR6, 0x100000, URZ ;  /* 0x0010000006067890 */ /* 0x000fc8000fffe1ff */
[----:B------:R-:W-:Y:S02]  /*12e0*/  USHF.L.U32 UR7, UR6, 0xb, URZ ;  /* 0x0000000b06077899 */ /* 0x000fe400080006ff */
[----:B------:R-:W-:Y:S01]  /*12f0*/  USHF.L.U32 UR6, UR6, 0x1, URZ ;  /* 0x0000000106067899 */ /* 0x000fe200080006ff */
[----:B------:R-:W-:Y:S01]  /*1300*/  ELECT P0, URZ, PT ;  /* 0x0000000000ff782f */ /* 0x000fe20003800000 */
[----:B------:R-:W1:Y:S10]  /*1310*/  FENCE.VIEW.ASYNC.S ;  /* 0x00000000000073c6 */ /* 0x000e740000000000 */
[----:B-1----:R1:W4:Y:S01]  /*1320*/  SYNCS.EXCH.64 URZ, [UR4+0x3e0], UR6 ;  /* 0x0003e00604ff75b2 */ /* 0x0023220008000100 */
[----:B------:R1:W1:Y:S01]  /*1330*/  SYNCS.EXCH.64 URZ, [UR4+0x3f0], UR6 ;  /* 0x0003f00604ff75b2 */ /* 0x0002620008000100 */
[----:B------:R1:W1:Y:S01]  /*1340*/  SYNCS.EXCH.64 URZ, [UR4+0x3e8], UR6 ;  /* 0x0003e80604ff75b2 */ /* 0x0002620008000100 */
[----:B------:R1:W1:Y:S01]  /*1350*/  SYNCS.EXCH.64 URZ, [UR4+0x3f8], UR6 ;  /* 0x0003f80604ff75b2 */ /* 0x0002620008000100 */
[----:B------:R-:W-:Y:S01]  /*1360*/  NOP ;  /* 0x0000000000007918 */ /* 0x000fe20000000000 */
.L_x_15:
[----:B-1----:R-:W1:Y:S01]  /*1370*/  LDCU UR4, c[0x0][0x36c] ;  /* 0x00006d80ff0477ac */ /* 0x002e620008000800 */
[----:B------:R-:W-:Y:S01]  /*1380*/  ISETP.NE.OR P3, PT, R0, 0x2, !P3 ;  /* 0x000000020000780c */ /* 0x000fe20005f65670 */
[----:B------:R-:W-:Y:S01]  /*1390*/  NOP ;  /* 0x0000000000007918 */ /* 0x000fe20000000000 */
[----:B------:R-:W-:Y:S01]  /*13a0*/  LOP3.LUT R0, R69, 0x1f, RZ, 0xc0, !PT ;  /* 0x0000001f45007812 */ /* 0x000fe200078ec0ff */
[----:B------:R-:W-:Y:S02]  /*13b0*/  UISETP.NE.AND UP4, UPT, UR22, URZ, UPT ;  /* 0x000000ff1600728c */ /* 0x000fe4000bf85270 */
[----:B-1----:R-:W-:-:S09]  /*13c0*/  UISETP.EQ.U32.AND UP5, UPT, UR4, 0x1, UPT ;  /* 0x000000010400788c */ /* 0x002fd2000bfa2070 */
[----:B------:R-:W-:Y:S05]  /*13d0*/  BRA.U !UP5, `(.L_x_16) ;  /* 0x000000010d087547 */ /* 0x000fea000b800000 */
[----:B--234-:R-:W-:Y:S01]  /*13e0*/  UCGABAR_ARV ;  /* 0x00000000000079c7 */ /* 0x01cfe20008000000 */
[----:B------:R-:W-:Y:S05]  /*13f0*/  BRA `(.L_x_17) ;  /* 0x0000000000047947 */ /* 0x000fea0003800000 */
.L_x_16:
[----:B--234-:R-:W-:Y:S01]  /*1400*/  NOP ;  /* 0x0000000000007918 */ /* 0x01cfe20000000000 */
.L_x_17:
[----:B------:R-:W1:Y:S01]  /*1410*/  S2UR UR46, SR_CTAID.X ;  /* 0x00000000002e79c3 */ /* 0x000e620000002500 */
[----:B------:R-:W-:-:S05]  /*1420*/  CS2R.32 R3, SR_CgaSize ;  /* 0x0000000000037805 */ /* 0x000fca0000008a00 */
[----:B------:R-:W-:-:S05]  /*1430*/  IMAD R3, R3, -0xa0, RZ ;  /* 0xffffff6003037824 */ /* 0x000fca00078e02ff */
[----:B------:R-:W-:-:S14]  /*1440*/  R2UR UR5, R3 ;  /* 0x00000000030572ca */ /* 0x000fdc00000e0000 */
[----:B------:R-:W2:Y:S01]  /*1450*/  LDCU UR5, c[0x0][UR5+0x2b0] ;  /* 0x00005600050577ac */ /* 0x000ea20008000800 */
[----:B------:R-:W-:-:S05]  /*1460*/  CS2R.32 R3, SR_CgaSize ;  /* 0x0000000000037805 */ /* 0x000fca0000008a00 */
[----:B------:R-:W-:-:S05]  /*1470*/  IMAD R3, R3, -0xa0, RZ ;  /* 0xffffff6003037824 */ /* 0x000fca00078e02ff */
[----:B------:R-:W-:-:S14]  /*1480*/  R2UR UR4, R3 ;  /* 0x00000000030472ca */ /* 0x000fdc00000e0000 */
[----:B------:R-:W3:Y:S01]  /*1490*/  LDCU UR4, c[0x0][UR4+0x2b4] ;  /* 0x00005680040477ac */ /* 0x000ee20008000800 */
[----:B------:R-:W4:Y:S01]  /*14a0*/  S2UR UR45, SR_CTAID.Y ;  /* 0x00000000002d79c3 */ /* 0x000f220000002600 */
[----:B------:R-:W-:-:S05]  /*14b0*/  CS2R.32 R3, SR_CgaSize ;  /* 0x0000000000037805 */ /* 0x000fca0000008a00 */
[----:B------:R-:W-:-:S05]  /*14c0*/  IMAD R3, R3, -0xa0, RZ ;  /* 0xffffff6003037824 */ /* 0x000fca00078e02ff */
[----:B------:R-:W-:-:S14]  /*14d0*/  R2UR UR57, R3 ;  /* 0x00000000033972ca */ /* 0x000fdc00000e0000 */
[----:B------:R-:W3:Y:S01]  /*14e0*/  LDCU UR57, c[0x0][UR57+0x2a0] ;  /* 0x00005400393977ac */ /* 0x000ee20008000800 */
[----:B------:R-:W-:-:S05]  /*14f0*/  CS2R.32 R3, SR_CgaSize ;  /* 0x0000000000037805 */ /* 0x000fca0000008a00 */
[----:B------:R-:W-:-:S05]  /*1500*/  IMAD R3, R3, -0xa0, RZ ;  /* 0xffffff6003037824 */ /* 0x000fca00078e02ff */
[----:B------:R-:W-:-:S14]  /*1510*/  R2UR UR60, R3 ;  /* 0x00000000033c72ca */ /* 0x000fdc00000e0000 */
[----:B------:R-:W3:Y:S01]  /*1520*/  LDCU UR60, c[0x0][UR60+0x2a4] ;  /* 0x000054803c3c77ac */ /* 0x000ee20008000800 */
[----:B------:R-:W-:Y:S02]  /*1530*/  ULOP3.LUT UR49, UR48, 0x1, URZ, 0xc0, !UPT ;  /* 0x0000000130317892 */ /* 0x000fe4000f8ec0ff */
[----:B------:R-:W-:Y:S02]  /*1540*/  USHF.R.U32.HI UR26, URZ, 0x1, UR48 ;  /* 0x00000001ff1a7899 */ /* 0x000fe40008011630 */
[----:B------:R-:W-:Y:S02]  /*1550*/  UISETP.GT.U32.AND UP1, UPT, UR49, 0xffff, UPT ;  /* 0x0000ffff3100788c */ /* 0x000fe4000bf24070 */
[----:B------:R-:W-:Y:S01]  /*1560*/  USHF.L.U32 UR28, UR48, 0x9, URZ ;  /* 0x00000009301c7899 */ /* 0x000fe200080006ff */
[----:B-1----:R-:W-:Y:S01]  /*1570*/  I2FP.F32.U32 R3, UR46 ;  /* 0x0000002e00037c45 */ /* 0x002fe20008201000 */
[----:B------:R-:W1:Y:S04]  /*1580*/  LDCU UR23, c[0x0][0xb24] ;  /* 0x00016480ff1777ac */ /* 0x000e680008000800 */
[----:B--2---:R-:W-:Y:S01]  /*1590*/  FMUL R3, R3, UR5 ;  /* 0x0000000503037c20 */ /* 0x004fe20008400000 */
[----:B------:R-:W2:Y:S01]  /*15a0*/  LDCU UR40, c[0x0][0xb24] ;  /* 0x00016480ff2877ac */ /* 0x000ea20008000800 */
[----:B----4-:R-:W-:Y:S01]  /*15b0*/  I2FP.F32.U32 R2, UR45 ;  /* 0x0000002d00027c45 */ /* 0x010fe20008201000 */
[----:B------:R-:W4:Y:S03]  /*15c0*/  LDCU UR30, c[0x0][0xb30] ;  /* 0x00016600ff1e77ac */ /* 0x000f260008000800 */
[----:B------:R-:W1:Y:S01]  /*15d0*/  F2I.U32.TRUNC.NTZ R3, R3 ;  /* 0x0000000300037305 */ /* 0x000e62000020f000 */
[----:B---3--:R-:W-:Y:S01]  /*15e0*/  FMUL R2, R2, UR4 ;  /* 0x0000000402027c20 */ /* 0x008fe20008400000 */
[----:B------:R-:W-:-:S02]  /*15f0*/  ULOP3.LUT UR4, UR48, 0x2, URZ, 0xc0, !UPT ;  /* 0x0000000230047892 */ /* 0x000fc4000f8ec0ff */
[----:B------:R-:W-:Y:S02]  /*1600*/  USHF.L.U32 UR27, UR48, 0xa, URZ ;  /* 0x0000000a301b7899 */ /* 0x000fe400080006ff */
[----:B------:R-:W-:Y:S02]  /*1610*/  UISETP.GT.U32.AND UP0, UPT, UR4, 0xffff, UPT ;  /* 0x0000ffff0400788c */ /* 0x000fe4000bf04070 */
[----:B------:R-:W3:Y:S01]  /*1620*/  F2I.U32.TRUNC.NTZ R2, R2 ;  /* 0x0000000200027305 */ /* 0x000ee2000020f000 */
[----:B------:R-:W-:Y:S01]  /*1630*/  UMOV UR32, 0x5 ;  /* 0x0000000500207882 */ /* 0x000fe20000000000 */
[----:B------:R-:W-:Y:S02]  /*1640*/  USEL UR24, UR49, 0xffff, !UP1 ;  /* 0x0000ffff31187887 */ /* 0x000fe4000c800000 */
[----:B------:R-:W-:Y:S01]  /*1650*/  USEL UR25, UR4, 0xffff, !UP0 ;  /* 0x0000ffff04197887 */ /* 0x000fe2000c000000 */
[----:B-1----:R-:W-:Y:S02]  /*1660*/  R2UR UR5, R3 ;  /* 0x00000000030572ca */ /* 0x002fe400000e0000 */
[----:B---3--:R-:W-:-:S02]  /*1670*/  R2UR UR6, R2 ;  /* 0x00000000020672ca */ /* 0x008fc400000e0000 */
[----:B------:R-:W-:-:S09]  /*1680*/  PRMT R2, RZ, 0x7610, R2 ;  /* 0x00007610ff027816 */ /* 0x000fd20000000002 */
[----:B------:R-:W-:-:S04]  /*1690*/  UIADD3 UR5, UPT, UPT, -UR5, URZ, URZ ;  /* 0x000000ff05057290 */ /* 0x000fc8000fffe1ff */
[----:B------:R-:W-:Y:S02]  /*16a0*/  UIMAD UR57, UR57, UR5, UR46 ;  /* 0x00000005393972a4 */ /* 0x000fe4000f8e022e */
[----:B------:R-:W-:-:S04]  /*16b0*/  UIADD3 UR4, UPT, UPT, -UR6, URZ, URZ ;  /* 0x000000ff06047290 */ /* 0x000fc8000fffe1ff */
[----:B------:R-:W-:Y:S01]  /*16c0*/  UIMAD UR60, UR60, UR4, UR45 ;  /* 0x000000043c3c72a4 */ /* 0x000fe2000f8e022d */
[----:B--2-4-:R-:W-:Y:S11]  /*16d0*/  BRA.U UP4, `(.L_x_18) ;  /* 0x00000001043c7547 */ /* 0x014ff6000b800000 */
[----:B------:R-:W-:Y:S02]  /*16e0*/  UISETP.NE.AND UP0, UPT, UR60, URZ, UPT ;  /* 0x000000ff3c00728c */ /* 0x000fe4000bf05270 */
[----:B------:R-:W-:Y:S02]  /*16f0*/  UISETP.NE.AND UP1, UPT, UR60, 0x1, UPT ;  /* 0x000000013c00788c */ /* 0x000fe4000bf25270 */
[----:B------:R-:W-:Y:S02]  /*1700*/  UISETP.NE.AND UP2, UPT, UR57, URZ, UP0 ;  /* 0x000000ff3900728c */ /* 0x000fe40008745270 */
[----:B------:R-:W-:Y:S02]  /*1710*/  USEL UR4, URZ, 0x2, UP0 ;  /* 0x00000002ff047887 */ /* 0x000fe40008000000 */
[----:B------:R-:W-:Y:S02]  /*1720*/  USEL UR8, URZ, 0x1, UP2 ;  /* 0x00000001ff087887 */ /* 0x000fe40009000000 */
[----:B------:R-:W-:-:S02]  /*1730*/  UISETP.NE.AND UP2, UPT, UR57, URZ, UPT ;  /* 0x000000ff3900728c */ /* 0x000fc4000bf45270 */
[----:B------:R-:W-:Y:S02]  /*1740*/  USEL UR5, URZ, 0x4, UP1 ;  /* 0x00000004ff057887 */ /* 0x000fe40008800000 */
[----:B------:R-:W-:Y:S02]  /*1750*/  UISETP.NE.AND UP0, UPT, UR57, 0x1, UPT ;  /* 0x000000013900788c */ /* 0x000fe4000bf05270 */
[----:B------:R-:W-:Y:S02]  /*1760*/  USEL UR6, URZ, 0x8, UP1 ;  /* 0x00000008ff067887 */ /* 0x000fe40008800000 */
[----:B------:R-:W-:Y:S02]  /*1770*/  USEL UR7, UR5, 0x4, UP2 ;  /* 0x0000000405077887 */ /* 0x000fe40009000000 */
[----:B------:R-:W-:Y:S02]  /*1780*/  USEL UR4, UR4, 0x2, UP0 ;  /* 0x0000000204047887 */ /* 0x000fe40008000000 */
[----:B------:R-:W-:-:S02]  /*1790*/  USEL UR5, UR6, 0x8, UP0 ;  /* 0x0000000806057887 */ /* 0x000fc40008000000 */
[----:B------:R-:W-:-:S04]  /*17a0*/  UIADD3 UR4, UPT, UPT, UR4, UR7, UR8 ;  /* 0x0000000704047290 */ /* 0x000fc8000fffe008 */
[----:B------:R-:W-:-:S06]  /*17b0*/  UIADD3 UR4, UPT, UPT, UR4, UR5, URZ ;  /* 0x0000000504047290 */ /* 0x000fcc000fffe0ff */
[----:B------:R-:W-:-:S07]  /*17c0*/  MOV R2, UR4 ;  /* 0x0000000400027c02 */ /* 0x000fce0008000f00 */
.L_x_18:
[----:B------:R-:W1:Y:S01]  /*17d0*/  S2UR UR36, SR_CTAID.Z ;  /* 0x00000000002479c3 */ /* 0x000e620000002700 */
[----:B------:R-:W-:Y:S01]  /*17e0*/  UISETP.GE.AND UP0, UPT, UR23, 0x1, UPT ;  /* 0x000000011700788c */ /* 0x000fe2000bf06270 */
[----:B------:R-:W-:-:S08]  /*17f0*/  UMOV UR31, 0x3 ;  /* 0x00000003001f7882 */ /* 0x000fd00000000000 */
[----:B------:R-:W-:Y:S05]  /*1800*/  BRA.U !UP0, `(.L_x_19) ;  /* 0x0000000108d47547 */ /* 0x000fea000b800000 */
[----:B------:R-:W2:Y:S01]  /*1810*/  LDCU.128 UR12, c[0x0][0xb10] ;  /* 0x00016200ff0c77ac */ /* 0x000ea20008000c00 */
[----:B------:R-:W3:Y:S01]  /*1820*/  LDCU UR6, c[0x0][0x370] ;  /* 0x00006e00ff0677ac */ /* 0x000ee20008000800 */
[----:B------:R-:W4:Y:S01]  /*1830*/  LDCU UR5, c[0x0][0x374] ;  /* 0x00006e80ff0577ac */ /* 0x000f220008000800 */
[----:B------:R-:W1:Y:S01]  /*1840*/  LDCU UR29, c[0x0][0xb0c] ;  /* 0x00016180ff1d77ac */ /* 0x000e620008000800 */
[----:B------:R-:W1:Y:S01]  /*1850*/  LDCU UR4, c[0x0][0xb20] ;  /* 0x00016400ff0477ac */ /* 0x000e620008000800 */
[----:B------:R-:W1:Y:S01]  /*1860*/  LDCU.64 UR8, c[0x0][0xb28] ;  /* 0x00016500ff0877ac */ /* 0x000e620008000a00 */
[----:B--2---:R-:W-:Y:S02]  /*1870*/  UISETP.NE.AND UP0, UPT, UR14, 0x1, UPT ;  /* 0x000000010e00788c */ /* 0x004fe4000bf05270 */
[----:B----4-:R-:W-:Y:S02]  /*1880*/  UIMAD.WIDE.U32 UR10, UR5, UR15, URZ ;  /* 0x0000000f050a72a5 */ /* 0x010fe4000f8e00ff */
[----:B---3--:R-:W-:-:S02]  /*1890*/  UIMAD.WIDE.U32 UR18, UR6, UR12, URZ ;  /* 0x0000000c061272a5 */ /* 0x008fc4000f8e00ff */
[----:B-1----:R-:W-:Y:S02]  /*18a0*/  UISETP.NE.AND UP1, UPT, UR29, 0x1, UPT ;  /* 0x000000011d00788c */ /* 0x002fe4000bf25270 */
[----:B------:R-:W-:Y:S01]  /*18b0*/  UISETP.NE.AND UP2, UPT, UR23, 0x1, UPT ;  /* 0x000000011700788c */ /* 0x000fe2000bf45270 */
[----:B------:R-:W-:Y:S02]  /*18c0*/  UMOV UR10, UR11 ;  /* 0x0000000b000a7c82 */ /* 0x000fe40008000000 */
[----:B------:R-:W-:Y:S01]  /*18d0*/  UMOV UR18, UR19 ;  /* 0x0000001300127c82 */ /* 0x000fe20008000000 */
[----:B------:R-:W-:Y:S02]  /*18e0*/  @UP0 USHF.R.U32.HI UR5, URZ, UR4, UR10 ;  /* 0x00000004ff050299 */ /* 0x000fe4000801160a */
[----:B------:R-:W-:Y:S02]  /*18f0*/  UIMAD.WIDE.U32 UR20, UR45, UR15, URZ ;  /* 0x0000000f2d1472a5 */ /* 0x000fe4000f8e00ff */
[----:B------:R-:W-:-:S02]  /*1900*/  UIMAD.WIDE.U32 UR10, UR5, UR8, URZ ;  /* 0x00000008050a72a5 */ /* 0x000fc4000f8e00ff */
[----:B------:R-:W-:Y:S02]  /*1910*/  @UP1 USHF.R.U32.HI UR6, URZ, UR13, UR18 ;  /* 0x0000000dff061299 */ /* 0x000fe40008011612 */
[----:B------:R-:W-:Y:S02]  /*1920*/  UIMAD.WIDE.U32 UR16, UR46, UR12, URZ ;  /* 0x0000000c2e1072a5 */ /* 0x000fe4000f8e00ff */
[----:B------:R-:W-:Y:S01]  /*1930*/  UIMAD.WIDE.U32 UR18, UR6, UR8, URZ ;  /* 0x00000008061272a5 */ /* 0x000fe2000f8e00ff */
[----:B------:R-:W-:Y:S01]  /*1940*/  UMOV UR20, UR21 ;  /* 0x0000001500147c82 */ /* 0x000fe20008000000 */
[----:B------:R-:W-:Y:S01]  /*1950*/  UMOV UR10, UR11 ;  /* 0x0000000b000a7c82 */ /* 0x000fe20008000000 */
[----:B------:R-:W-:Y:S02]  /*1960*/  USHF.R.U32.HI UR20, URZ, UR4, UR20 ;  /* 0x00000004ff147299 */ /* 0x000fe40008011614 */
[----:B------:R-:W-:Y:S02]  /*1970*/  @UP2 USHF.R.U32.HI UR5, URZ, UR9, UR10 ;  /* 0x00000009ff052299 */ /* 0x000fe4000801160a */
[----:B------:R-:W-:Y:S01]  /*1980*/  UMOV UR7, UR19 ;  /* 0x0000001300077c82 */ /* 0x000fe20008000000 */
[----:B------:R-:W-:Y:S01]  /*1990*/  UMOV UR16, UR17 ;  /* 0x0000001100107c82 */ /* 0x000fe20008000000 */
[----:B------:R-:W-:-:S02]  /*19a0*/  @UP2 USHF.R.U32.HI UR6, URZ, UR9, UR7 ;  /* 0x00000009ff062299 */ /* 0x000fc40008011607 */
[----:B------:R-:W-:Y:S02]  /*19b0*/  USHF.R.U32.HI UR13, URZ, UR13, UR16 ;  /* 0x0000000dff0d7299 */ /* 0x000fe40008011610 */
[----:B------:R-:W-:Y:S02]  /*19c0*/  USEL UR4, UR45, UR20, !UP0 ;  /* 0x000000142d047287 */ /* 0x000fe4000c000000 */
[----:B------:R-:W-:Y:S02]  /*19d0*/  UIMAD UR7, UR5, UR23, URZ ;  /* 0x00000017050772a4 */ /* 0x000fe4000f8e02ff */
[----:B------:R-:W-:Y:S02]  /*19e0*/  USEL UR5, UR46, UR13, !UP1 ;  /* 0x0000000d2e057287 */ /* 0x000fe4000c800000 */
[----:B------:R-:W-:Y:S02]  /*19f0*/  UIMAD UR12, UR6, UR23, URZ ;  /* 0x00000017060c72a4 */ /* 0x000fe4000f8e02ff */
[----:B------:R-:W-:-:S02]  /*1a00*/  UISETP.GE.AND UP0, UPT, UR4, UR7, UPT ;  /* 0x000000070400728c */ /* 0x000fc4000bf06270 */
[----:B------:R-:W-:Y:S02]  /*1a10*/  UIMAD.WIDE.U32 UR10, UR4, UR8, URZ ;  /* 0x00000008040a72a5 */ /* 0x000fe4000f8e00ff */
[----:B------:R-:W-:Y:S02]  /*1a20*/  UISETP.GE.OR UP0, UPT, UR5, UR12, UP0 ;  /* 0x0000000c0500728c */ /* 0x000fe40008706670 */
[----:B------:R-:W-:Y:S02]  /*1a30*/  UIMAD.WIDE.U32 UR12, UR5, UR8, URZ ;  /* 0x00000008050c72a5 */ /* 0x000fe4000f8e00ff */
[----:B------:R-:W-:Y:S01]  /*1a40*/  UIADD3 UR10, UPT, UPT, -UR4, URZ, URZ ;  /* 0x000000ff040a7290 */ /* 0x000fe2000fffe1ff */
[----:B------:R-:W-:Y:S01]  /*1a50*/  UMOV UR8, UR11 ;  /* 0x0000000b00087c82 */ /* 0x000fe20008000000 */
[----:B------:R-:W-:Y:S02]  /*1a60*/  UIADD3 UR11, UPT, UPT, -UR5, URZ, URZ ;  /* 0x000000ff050b7290 */ /* 0x000fe4000fffe1ff */
[----:B------:R-:W-:-:S03]  /*1a70*/  USHF.R.U32.HI UR8, URZ, UR9, UR8 ;  /* 0x00000009ff087299 */ /* 0x000fc60008011608 */
[----:B------:R-:W-:Y:S01]  /*1a80*/  @!UP0 UMOV UR7, UR13 ;  /* 0x0000000d00078c82 */ /* 0x000fe20008000000 */
[----:B------:R-:W-:Y:S02]  /*1a90*/  UIMAD UR45, UR14, UR10, UR45 ;  /* 0x0000000a0e2d72a4 */ /* 0x000fe4000f8e022d */
[----:B------:R-:W-:Y:S02]  /*1aa0*/  USEL UR8, UR4, UR8, !UP2 ;  /* 0x0000000804087287 */ /* 0x000fe4000d000000 */
[----:B------:R-:W-:Y:S02]  /*1ab0*/  @!UP0 USHF.R.U32.HI UR7, URZ, UR9, UR7 ;  /* 0x00000009ff078299 */ /* 0x000fe40008011607 */
[----:B------:R-:W-:Y:S02]  /*1ac0*/  UIADD3 UR9, UPT, UPT, -UR8, URZ, URZ ;  /* 0x000000ff08097290 */ /* 0x000fe4000fffe1ff */
[----:B------:R-:W-:Y:S02]  /*1ad0*/  @!UP0 USEL UR7, UR5, UR7, !UP2 ;  /* 0x0000000705078287 */ /* 0x000fe4000d000000 */
[----:B------:R-:W-:-:S02]  /*1ae0*/  UIMAD UR9, UR23, UR9, UR4 ;  /* 0x00000009170972a4 */ /* 0x000fc4000f8e0204 */
[----:B------:R-:W-:Y:S02]  /*1af0*/  @!UP0 UIADD3 UR8, UPT, UPT, UR8, -UR7, URZ ;  /* 0x8000000708088290 */ /* 0x000fe4000fffe0ff */
[----:B------:R-:W-:Y:S02]  /*1b00*/  @!UP0 UIMAD UR6, UR9, UR6, UR7 ;  /* 0x00000006090682a4 */ /* 0x000fe4000f8e0207 */
[----:B------:R-:W-:Y:S02]  /*1b10*/  @!UP0 UIMAD UR4, UR8, UR23, UR5 ;  /* 0x00000017080482a4 */ /* 0x000fe4000f8e0205 */
[----:B------:R-:W-:Y:S02]  /*1b20*/  UIMAD UR46, UR29, UR11, UR46 ;  /* 0x0000000b1d2e72a4 */ /* 0x000fe4000f8e022e */
[----:B------:R-:W-:Y:S01]  /*1b30*/  UIMAD UR45, UR4, UR14, UR45 ;  /* 0x0000000e042d72a4 */ /* 0x000fe2000f8e022d */
[----:B------:R-:W-:Y:S02]  /*1b40*/  @!UP0 UMOV UR5, UR6 ;  /* 0x0000000600058c82 */ /* 0x000fe40008000000 */
[----:B------:R-:W-:-:S12]  /*1b50*/  UIMAD UR46, UR5, UR29, UR46 ;  /* 0x0000001d052e72a4 */ /* 0x000fd8000f8e022e */
.L_x_19:
[----:B------:R-:W-:Y:S02]  /*1b60*/  UISETP.NE.AND UP1, UPT, UR30, 0x1, UPT ;  /* 0x000000011e00788c */ /* 0x000fe4000bf25270 */
[----:B------:R-:W-:Y:S02]  /*1b70*/  ULOP3.LUT UR24, UR24, 0xffff, URZ, 0xc0, !UPT ;  /* 0x0000ffff18187892 */ /* 0x000fe4000f8ec0ff */
[----:B------:R-:W-:Y:S02]  /*1b80*/  ULOP3.LUT UR21, UR25, 0xffff, URZ, 0xc0, !UPT ;  /* 0x0000ffff19157892 */ /* 0x000fe4000f8ec0ff */
[----:B------:R-:W-:Y:S02]  /*1b90*/  UISETP.NE.AND UP0, UPT, UR22, 0x2, UPT ;  /* 0x000000021600788c */ /* 0x000fe4000bf05270 */
[----:B------:R-:W-:Y:S02]  /*1ba0*/  ULOP3.LUT UR28, UR28, 0x400, URZ, 0xc0, !UPT ;  /* 0x000004001c1c7892 */ /* 0x000fe4000f8ec0ff */
[----:B------:R-:W-:-:S02]  /*1bb0*/  ULOP3.LUT UR27, UR27, 0x400, URZ, 0xc0, !UPT ;  /* 0x000004001b1b7892 */ /* 0x000fc4000f8ec0ff */
[----:B------:R-:W-:Y:S02]  /*1bc0*/  USHF.L.U32 UR24, UR32, UR24, URZ ;  /* 0x0000001820187299 */ /* 0x000fe400080006ff */
[----:B------:R-:W-:Y:S01]  /*1bd0*/  USHF.L.U32 UR21, UR31, UR21, URZ ;  /* 0x000000151f157299 */ /* 0x000fe200080006ff */
[----:B------:R-:W-:Y:S11]  /*1be0*/  BRA.U UP1, `(.L_x_20) ;  /* 0x0000000101447547 */ /* 0x000ff6000b800000 */
[----:B------:R-:W2:Y:S01]  /*1bf0*/  LDCU.128 UR8, c[0x0][0xb10] ;  /* 0x00016200ff0877ac */ /* 0x000ea20008000c00 */
[----:B------:R-:W3:Y:S01]  /*1c00*/  LDCU UR12, c[0x0][0xb0c] ;  /* 0x00016180ff0c77ac */ /* 0x000ee20008000800 */
[----:B------:R-:W4:Y:S01]  /*1c10*/  LDCU UR13, c[0x0][0xb20] ;  /* 0x00016400ff0d77ac */ /* 0x000f220008000800 */
[----:B--2---:R-:W-:Y:S02]  /*1c20*/  UIMAD.WIDE.U32 UR6, UR46, UR8, URZ ;  /* 0x000000082e0672a5 */ /* 0x004fe4000f8e00ff */
[----:B------:R-:W-:Y:S02]  /*1c30*/  UIMAD.WIDE.U32 UR4, UR45, UR11, URZ ;  /* 0x0000000b2d0472a5 */ /* 0x000fe4000f8e00ff */
[----:B---3--:R-:W-:Y:S02]  /*1c40*/  UISETP.NE.AND UP2, UPT, UR12, 0x1, UPT ;  /* 0x000000010c00788c */ /* 0x008fe4000bf45270 */
[----:B------:R-:W-:Y:S01]  /*1c50*/  UISETP.NE.AND UP1, UPT, UR10, 0x1, UPT ;  /* 0x000000010a00788c */ /* 0x000fe2000bf25270 */
[----:B------:R-:W-:-:S02]  /*1c60*/  UMOV UR6, UR7 ;  /* 0x0000000700067c82 */ /* 0x000fc40008000000 */
[----:B------:R-:W-:Y:S01]  /*1c70*/  UMOV UR4, UR5 ;  /* 0x0000000500047c82 */ /* 0x000fe20008000000 */
[----:B------:R-:W-:Y:S02]  /*1c80*/  USHF.R.U32.HI UR9, URZ, UR9, UR6 ;  /* 0x00000009ff097299 */ /* 0x000fe40008011606 */
[----:B----4-:R-:W-:Y:S02]  /*1c90*/  USHF.R.U32.HI UR4, URZ, UR13, UR4 ;  /* 0x0000000dff047299 */ /* 0x010fe40008011604 */
[----:B------:R-:W-:Y:S02]  /*1ca0*/  USEL UR5, UR46, UR9, !UP2 ;  /* 0x000000092e057287 */ /* 0x000fe4000d000000 */
[----:B------:R-:W-:-:S04]  /*1cb0*/  USEL UR4, UR45, UR4, !UP1 ;  /* 0x000000042d047287 */ /* 0x000fc8000c800000 */
[----:B------:R-:W-:Y:S02]  /*1cc0*/  UIADD3 UR6, UPT, UPT, UR5, -UR4, URZ ;  /* 0x8000000405067290 */ /* 0x000fe4000fffe0ff */
[----:B------:R-:W-:Y:S02]  /*1cd0*/  UIADD3 UR4, UPT, UPT, -UR5, UR4, URZ ;  /* 0x0000000405047290 */ /* 0x000fe4000fffe1ff */
[----:B------:R-:W-:Y:S02]  /*1ce0*/  UIMAD UR45, UR6, UR10, UR45 ;  /* 0x0000000a062d72a4 */ /* 0x000fe4000f8e022d */
[----:B------:R-:W-:-:S12]  /*1cf0*/  UIMAD UR46, UR4, UR12, UR46 ;  /* 0x0000000c042e72a4 */ /* 0x000fd8000f8e022e */
.L_x_20:
[----:B------:R-:W-:Y:S05]  /*1d00*/  BRA.U !UP5, `(.L_x_21) ;  /* 0x000000010d0c7547 */ /* 0x000fea000b800000 */
[----:B------:R-:W-:Y:S01]  /*1d10*/  UCGABAR_WAIT ;  /* 0x0000000000007dc7 */ /* 0x000fe20008000000 */
[----:B------:R-:W-:Y:S01]  /*1d20*/  CCTL.IVALL ;  /* 0x00000000ff00798f */ /* 0x000fe20002000000 */
[----:B------:R-:W-:Y:S05]  /*1d30*/  BRA `(.L_x_22) ;  /* 0x0000000000047947 */ /* 0x000fea0003800000 */
.L_x_21:
[----:B------:R-:W-:Y:S06]  /*1d40*/  BAR.SYNC.DEFER_BLOCKING 0x0 ;  /* 0x0000000000007b1d */ /* 0x000fec0000010000 */
.L_x_22:
[----:B------:R-:W-:Y:S05]  /*1d50*/  BRA.U UP0, `(.L_x_23) ;  /* 0x0000002d00dc7547 */ /* 0x000fea000b800000 */
[----:B------:R-:W2:Y:S01]  /*1d60*/  LDCU UR6, c[0x0][0x38c] ;  /* 0x00007180ff0677ac */ /* 0x000ea20008000800 */
[----:B------:R-:W-:Y:S01]  /*1d70*/  PLOP3.LUT P1, PT, PT, PT, UP3, 0x80, 0x8 ;  /* 0x000000000008781c */ /* 0x000fe20003f2f038 */
[----:B------:R-:W-:Y:S01]  /*1d80*/  IMAD.MOV.U32 R12, RZ, RZ, 0x1 ;  /* 0x00000001ff0c7424 */ /* 0x000fe200078e00ff */
[----:B------:R-:W-:Y:S01]  /*1d90*/  ISETP.EQ.OR P2, PT, R0, RZ, P3 ;  /* 0x000000ff0000720c */ /* 0x000fe20001f42670 */
[----:B------:R-:W-:Y:S01]  /*1da0*/  UISETP.NE.AND UP1, UPT, UR22, URZ, UPT ;  /* 0x000000ff1600728c */ /* 0x000fe2000bf25270 */
[----:B------:R-:W-:Y:S02]  /*1db0*/  PLOP3.LUT P1, PT, P1, PT, PT, 0x8, 0x80 ;  /* 0x000000000080781c */ /* 0x000fe40000f2e170 */
[----:B------:R-:W-:Y:S01]  /*1dc0*/  CS2R R10, SRZ ;  /* 0x00000000000a7805 */ /* 0x000fe2000001ff00 */
[----:B------:R-:W-:Y:S01]  /*1dd0*/  IMAD.MOV.U32 R9, RZ, RZ, RZ ;  /* 0x000000ffff097224 */ /* 0x000fe200078e00ff */
[----:B------:R-:W3:Y:S01]  /*1de0*/  LDCU UR41, c[0x0][0x370] ;  /* 0x00006e00ff2977ac */ /* 0x000ee20008000800 */
[----:B------:R-:W-:Y:S01]  /*1df0*/  IMAD.MOV.U32 R8, RZ, RZ, 0x1 ;  /* 0x00000001ff087424 */ /* 0x000fe200078e00ff */
[----:B------:R-:W4:Y:S01]  /*1e00*/  LDCU.64 UR30, c[0x0][0x348] ;  /* 0x00006900ff1e77ac */ /* 0x000f220008000a00 */
[----:B------:R-:W1:Y:S01]  /*1e10*/  LDCU UR39, c[0x0][0x374] ;  /* 0x00006e80ff2777ac */ /* 0x000e620008000800 */
[----:B--2---:R-:W-:-:S02]  /*1e20*/  UIADD3 UR5, UPT, UPT, UR6, 0x1f, URZ ;  /* 0x0000001f06057890 */ /* 0x004fc4000fffe0ff */
[----:B------:R-:W-:Y:S02]  /*1e30*/  UIADD3 UR50, UPT, UPT, UR6, 0x3e, URZ ;  /* 0x0000003e06327890 */ /* 0x000fe4000fffe0ff */
[----:B------:R-:W-:-:S04]  /*1e40*/  USHF.R.S32.HI UR4, URZ, 0x1f, UR5 ;  /* 0x0000001fff047899 */ /* 0x000fc80008011405 */
[----:B------:R-:W-:Y:S02]  /*1e50*/  ULEA.HI UR4, UR4, UR5, URZ, 0x5 ;  /* 0x0000000504047291 */ /* 0x000fe4000f8f28ff */
[----:B------:R-:W-:Y:S02]  /*1e60*/  USHF.L.U32 UR5, UR26, 0x5, URZ ;  /* 0x000000051a057899 */ /* 0x000fe400080006ff */
[----:B------:R-:W-:Y:S02]  /*1e70*/  USHF.R.S32.HI UR43, URZ, 0x5, UR4 ;  /* 0x00000005ff2b7899 */ /* 0x000fe40008011404 */
[----:B------:R-:W-:Y:S02]  /*1e80*/  UIADD3 UR4, UPT, UPT, UR6, -0x1, URZ ;  /* 0xffffffff06047890 */ /* 0x000fe4000fffe0ff */
[----:B------:R-:W-:Y:S02]  /*1e90*/  UISETP.LT.U32.AND UP0, UPT, UR43, 0x36, UPT ;  /* 0x000000362b00788c */ /* 0x000fe4000bf01070 */
[----:B------:R-:W-:-:S02]  /*1ea0*/  UISETP.GE.U32.AND UP2, UPT, UR4, -0x3f, UPT ;  /* 0xffffffc10400788c */ /* 0x000fc4000bf46070 */
[----:B------:R-:W-:Y:S02]  /*1eb0*/  USEL UR42, UR43, 0x36, UP0 ;  /* 0x000000362b2a7887 */ /* 0x000fe40008000000 */
[----:B------:R-:W-:Y:S02]  /*1ec0*/  ULOP3.LUT UR44, UR5, 0x20, URZ, 0xe2, !UPT ;  /* 0x00000020052c7892 */ /* 0x000fe4000f8ee2ff */
[----:B------:R-:W-:Y:S02]  /*1ed0*/  UIADD3 UR25, UPT, UPT, UR42, -0x1, URZ ;  /* 0xffffffff2a197890 */ /* 0x000fe4000fffe0ff */
[----:B------:R-:W-:Y:S02]  /*1ee0*/  USEL UR26, UR34, 0x2, UP1 ;  /* 0x00000002221a7887 */ /* 0x000fe40008800000 */
[----:B------:R-:W-:Y:S02]  /*1ef0*/  UIADD3 UR47, UPT, UPT, UR43, -UR42, URZ ;  /* 0x8000002a2b2f7290 */ /* 0x000fe4000fffe0ff */
[----:B------:R-:W-:Y:S01]  /*1f00*/  @UP2 UIADD3 UR25, UPT, UPT, UR42, URZ, URZ ;  /* 0x000000ff2a192290 */ /* 0x000fe2000fffe0ff */
[----:B------:R-:W-:-:S03]  /*1f10*/  UMOV UR5, URZ ;  /* 0x000000ff00057c82 */ /* 0x000fc60008000000 */
[----:B-1-34-:R-:W-:-:S12]  /*1f20*/  UIADD3 UR25, UPT, UPT, UR25, 0x1, URZ ;  /* 0x0000000119197890 */ /* 0x01afd8000fffe0ff */
.L_x_43:
[----:B------:R-:W-:Y:S01]  /*1f30*/  UISETP.NE.AND UP0, UPT, UR48, URZ, UPT ;  /* 0x000000ff3000728c */ /* 0x000fe2000bf05270 */
[----:B------:R-:W1:Y:S08]  /*1f40*/  S2UR UR48, SR_CgaCtaId ;  /* 0x00000000003079c3 */ /* 0x000e700000008800 */
[----:B------:R-:W-:Y:S05]  /*1f50*/  BRA.U UP0, `(.L_x_24) ;  /* 0x0000000100347547 */ /* 0x000fea000b800000 */
[----:B------:R-:W2:Y:S01]  /*1f60*/  S2R R0, SR_CgaCtaId ;  /* 0x0000000000007919 */ /* 0x000ea20000008800 */
[----:B------:R-:W-:-:S04]  /*1f70*/  MOV R2, 0x400 ;  /* 0x0000040000027802 */ /* 0x000fc80000000f00 */
[----:B--2---:R-:W-:Y:S02]  /*1f80*/  LEA R0, R0, R2, 0x18 ;  /* 0x0000000200007211 */ /* 0x004fe400078ec0ff */
[----:B------:R-:W-:-:S03]  /*1f90*/  SHF.L.U32 R2, R8, 0x1f, RZ ;  /* 0x0000001f08027819 */ /* 0x000fc600000006ff */
[----:B------:R-:W-:-:S04]  /*1fa0*/  IMAD R0, R9, 0x8, R0 ;  /* 0x0000000809007824 */ /* 0x000fc800078e0200 */
[----:B------:R-:W2:Y:S02]  /*1fb0*/  SYNCS.PHASECHK.TRANS64.TRYWAIT P0, [R0+URZ+0x3f0], R2 ;  /* 0x0003f002000075a7 */ /* 0x000ea400080011ff */
[----:B--2---:R-:W-:Y:S05]  /*1fc0*/  @!P0 BRA `(.L_x_25) ;  /* 0x0000006800c88947 */ /* 0x004fea0003800000 */
.L_x_153:
[----:B------:R-:W-:Y:S01]  /*1fd0*/  VIADD R9, R9, 0x1 ;  /* 0x0000000109097836 */ /* 0x000fe20000000000 */
[----:B------:R2:W-:Y:S04]  /*1fe0*/  SYNCS.ARRIVE.TRANS64.A1T0 RZ, [R0+URZ+0x3e0], RZ ;  /* 0x0003e0ff00ff79a7 */ /* 0x0005e800081000ff */
[----:B------:R-:W-:-:S04]  /*1ff0*/  ISETP.NE.AND P0, PT, R9, 0x2, PT ;  /* 0x000000020900780c */ /* 0x000fc80003f05270 */
[----:B------:R-:W-:Y:S02]  /*2000*/  SEL R9, R9, RZ, P0 ;  /* 0x000000ff09097207 */ /* 0x000fe40000000000 */
[----:B--2---:R-:W-:-:S04]  /*2010*/  SEL R0, RZ, 0x1, P0 ;  /* 0x00000001ff007807 */ /* 0x004fc80000000000 */
[----:B------:R-:W-:-:S07]  /*2020*/  LOP3.LUT R8, R8, R0, RZ, 0x3c, !PT ;  /* 0x0000000008087212 */ /* 0x000fce00078e3cff */
.L_x_24:
[----:B------:R-:W-:Y:S01]  /*2030*/  UMOV UR6, 0x400 ;  /* 0x0000040000067882 */ /* 0x000fe20000000000 */
[----:B------:R-:W-:Y:S01]  /*2040*/  SHF.L.U32 R0, R12, 0x1f, RZ ;  /* 0x0000001f0c007819 */ /* 0x000fe200000006ff */
[----:B-1----:R-:W-:Y:S02]  /*2050*/  ULEA UR6, UR48, UR6, 0x18 ;  /* 0x0000000630067291 */ /* 0x002fe4000f8ec0ff */
[----:B------:R-:W-:Y:S02]  /*2060*/  UISETP.GE.U32.AND UP0, UPT, UR50, 0x3f, UPT ;  /* 0x0000003f3200788c */ /* 0x000fe4000bf06070 */
[----:B------:R-:W-:Y:S02]  /*2070*/  ULEA UR4, UR5, UR6, 0x3 ;  /* 0x0000000605047291 */ /* 0x000fe4000f8e18ff */
[----:B------:R-:W-:Y:S02]  /*2080*/  ULEA UR11, UR45, UR49, 0x1 ;  /* 0x000000312d0b7291 */ /* 0x000fe4000f8e08ff */
[----:B------:R-:W-:-:S02]  /*2090*/  ULEA UR35, UR46, UR44, 0x6 ;  /* 0x0000002c2e237291 */ /* 0x000fc4000f8e30ff */
[----:B------:R-:W-:Y:S01]  /*20a0*/  USHF.L.U32 UR11, UR11, 0x5, URZ ;  /* 0x000000050b0b7899 */ /* 0x000fe200080006ff */
[----:B------:R-:W-:Y:S02]  /*20b0*/  UMOV UR13, URZ ;  /* 0x000000ff000d7c82 */ /* 0x000fe40008000000 */
[----:B------:R1:W2:Y:S01]  /*20c0*/  SYNCS.PHASECHK.TRANS64.TRYWAIT P0, [UR4+0x1b0], R0 ;  /* 0x0001b000ff0075a7 */ /* 0x0002a20008001104 */
[----:B------:R-:W-:Y:S08]  /*20d0*/  BRA.U !UP0, `(.L_x_26) ;  /* 0x0000000108c47547 */ /* 0x000ff0000b800000 */
[----:B------:R-:W-:Y:S01]  /*20e0*/  UMOV UR7, URZ ;  /* 0x000000ff00077c82 */ /* 0x000fe20008000000 */
[----:B------:R-:W-:-:S05]  /*20f0*/  UMOV UR4, UR5 ;  /* 0x0000000500047c82 */ /* 0x000fca0008000000 */
.L_x_32:
[----:B------:R-:W-:Y:S01]  /*2100*/  ULEA UR33, UR4, UR6, 0x3 ;  /* 0x0000000604217291 */ /* 0x000fe2000f8e18ff */
[----:B------:R-:W-:Y:S01]  /*2110*/  @!P3 MOV R2, 0x1000 ;  /* 0x000010000002b802 */ /* 0x000fe20000000f00 */
[----:B--2-4-:R-:W-:Y:S10]  /*2120*/  @P0 BRA `(.L_x_27) ;  /* 0x00000000000c0947 */ /* 0x014ff40003800000 */
[----:B------:R-:W-:-:S04]  /*2130*/  SHF.L.U32 R3, R12, 0x1f, RZ ;  /* 0x0000001f0c037819 */ /* 0x000fc800000006ff */
[----:B------:R-:W2:Y:S02]  /*2140*/  SYNCS.PHASECHK.TRANS64.TRYWAIT P0, [UR33+0x1b0], R3 ;  /* 0x0001b003ff0075a7 */ /* 0x000ea40008001121 */
[----:B--2---:R-:W-:Y:S05]  /*2150*/  @!P0 BRA `(.L_x_28) ;  /* 0x0000006800788947 */ /* 0x004fea0003800000 */
.L_x_27:
[----:B------:R2:W-:Y:S01]  /*2160*/  @!P3 SYNCS.ARRIVE.TRANS64 RZ, [UR33], R2 ;  /* 0x00000002ffffb9a7 */ /* 0x0005e20008000021 */
[----:B------:R-:W-:-:S04]  /*2170*/  ULOP3.LUT UR5, UR26, 0x2, URZ, 0xfc, !UPT ;  /* 0x000000021a057892 */ /* 0x000fc8000f8efcff */
[----:B------:R-:W-:-:S09]  /*2180*/  UISETP.NE.AND UP0, UPT, UR5, 0x2, UPT ;  /* 0x000000020500788c */ /* 0x000fd2000bf05270 */
[----:B------:R-:W-:Y:S05]  /*2190*/  BRA.U UP0, `(.L_x_29) ;  /* 0x0000000100047547 */ /* 0x000fea000b800000 */
[----:B------:R-:W-:Y:S05]  /*21a0*/  BPT.TRAP 0x1 ;  /* 0x000000040000795c */ /* 0x000fea0000300000 */
.L_x_29:
[----:B------:R-:W-:Y:S04]  /*21b0*/  BSSY.RECONVERGENT B0, `(.L_x_30) ;  /* 0x0000003000007945 */ /* 0x000fe80003800200 */
[----:B------:R-:W-:Y:S05]  /*21c0*/  @P2 BRA `(.L_x_31) ;  /* 0x0000000000042947 */ /* 0x000fea0003800000 */
[----:B------:R-:W-:Y:S05]  /*21d0*/  BPT.TRAP 0x1 ;  /* 0x000000040000795c */ /* 0x000fea0000300000 */
.L_x_31:
[----:B------:R-:W-:Y:S05]  /*21e0*/  BSYNC.RECONVERGENT B0 ;  /* 0x0000000000007941 */ /* 0x000fea0003800200 */
.L_x_30:
[----:B------:R-:W-:Y:S02]  /*21f0*/  UIADD3 UR5, UPT, UPT, UR4, 0x1, URZ ;  /* 0x0000000104057890 */ /* 0x000fe4000fffe0ff */
[----:B------:R-:W-:Y:S02]  /*2200*/  USHF.L.U32 UR4, UR4, 0xb, URZ ;  /* 0x0000000b04047899 */ /* 0x000fe400080006ff */
[----:B------:R-:W-:Y:S02]  /*2210*/  UISETP.NE.AND UP0, UPT, UR5, 0x36, UPT ;  /* 0x000000360500788c */ /* 0x000fe4000bf05270 */
[----:B------:R-:W-:Y:S02]  /*2220*/  USHF.L.U32 UR34, UR7, 0x5, URZ ;  /* 0x0000000507227899 */ /* 0x000fe400080006ff */
[----:B------:R-:W-:Y:S02]  /*2230*/  USEL UR9, URZ, 0x1, UP0 ;  /* 0x00000001ff097887 */ /* 0x000fe40008000000 */
[----:B------:R-:W-:-:S02]  /*2240*/  USEL UR5, UR5, URZ, UP0 ;  /* 0x000000ff05057287 */ /* 0x000fc40008000000 */
[----:B------:R-:W-:Y:S02]  /*2250*/  UIADD3 UR14, UP0, UPT, UR30, 0x180, URZ ;  /* 0x000001801e0e7890 */ /* 0x000fe4000ff1e0ff */
[----:B------:R-:W-:Y:S01]  /*2260*/  ULEA UR8, UR5, UR6, 0x3 ;  /* 0x0000000605087291 */ /* 0x000fe2000f8e18ff */
[----:B------:R-:W-:Y:S01]  /*2270*/  LOP3.LUT R12, R12, UR9, RZ, 0x3c, !PT ;  /* 0x000000090c0c7c12 */ /* 0x000fe2000f8e3cff */
[----:B------:R-:W-:Y:S02]  /*2280*/  UIADD3 UR7, UPT, UPT, UR7, 0x1, URZ ;  /* 0x0000000107077890 */ /* 0x000fe4000fffe0ff */
[----:B------:R-:W-:Y:S01]  /*2290*/  UIADD3 UR16, UP1, UPT, UR30, 0x80, URZ ;  /* 0x000000801e107890 */ /* 0x000fe2000ff3e0ff */
[----:B-1----:R-:W-:Y:S01]  /*22a0*/  SHF.L.U32 R0, R12, 0x1f, RZ ;  /* 0x0000001f0c007819 */ /* 0x002fe200000006ff */
[----:B------:R-:W-:Y:S02]  /*22b0*/  ULOP3.LUT UR32, UR28, UR4, URZ, 0xfc, !UPT ;  /* 0x000000041c207292 */ /* 0x000fe4000f8efcff */
[----:B------:R-:W-:Y:S01]  /*22c0*/  UIADD3.X UR15, UPT, UPT, URZ, UR31, URZ, UP0, !UPT ;  /* 0x0000001fff0f7290 */ /* 0x000fe200087fe4ff */
[----:B------:R3:W4:Y:S01]  /*22d0*/  SYNCS.PHASECHK.TRANS64.TRYWAIT P0, [UR8+0x1b0], R0 ;  /* 0x0001b000ff0075a7 */ /* 0x0007220008001108 */
[----:B------:R-:W-:-:S02]  /*22e0*/  ULOP3.LUT UR8, UR27, UR4, URZ, 0xfc, !UPT ;  /* 0x000000041b087292 */ /* 0x000fc4000f8efcff */
[----:B------:R-:W-:Y:S02]  /*22f0*/  UISETP.NE.AND UP0, UPT, UR7, UR25, UPT ;  /* 0x000000190700728c */ /* 0x000fe4000bf05270 */
[----:B------:R-:W-:Y:S02]  /*2300*/  UIADD3.X UR17, UPT, UPT, URZ, UR31, URZ, UP1, !UPT ;  /* 0x0000001fff117290 */ /* 0x000fe40008ffe4ff */
[----:B------:R-:W-:Y:S02]  /*2310*/  UIADD3 UR32, UPT, UPT, UR6, 0x2800, UR32 ;  /* 0x0000280006207890 */ /* 0x000fe4000fffe020 */
[----:B------:R-:W-:Y:S02]  /*2320*/  UPRMT UR13, URZ, 0x5410, UR24 ;  /* 0x00005410ff0d7896 */ /* 0x000fe40008000018 */
[----:B------:R-:W-:Y:S02]  /*2330*/  UIADD3 UR8, UPT, UPT, UR6, 0x1d800, UR8 ;  /* 0x0001d80006087890 */ /* 0x000fe4000fffe008 */
[----:B------:R-:W-:Y:S01]  /*2340*/  UPRMT UR4, URZ, 0x5410, UR21 ;  /* 0x00005410ff047896 */ /* 0x000fe20008000015 */
[----:B------:R-:W-:Y:S01]  /*2350*/  UMOV UR18, 0x0 ;  /* 0x0000000000127882 */ /* 0x000fe20000000000 */
[----:B------:R-:W-:Y:S01]  /*2360*/  UMOV UR19, 0x10000000 ;  /* 0x1000000000137882 */ /* 0x000fe20000000000 */
[----:B------:R-:W-:Y:S01]  /*2370*/  UMOV UR12, UR36 ;  /* 0x00000024000c7c82 */ /* 0x000fe20008000000 */
[----:B------:R-:W-:Y:S01]  /*2380*/  UMOV UR9, UR33 ;  /* 0x0000002100097c82 */ /* 0x000fe20008000000 */
[----:B------:R-:W-:Y:S01]  /*2390*/  UMOV UR10, UR34 ;  /* 0x00000022000a7c82 */ /* 0x000fe20008000000 */
[----:B------:R1:W-:Y:S03]  /*23a0*/  UTMALDG.3D.MULTICAST [UR32], [UR16], UR13, desc[UR18] ;  /* 0x00001220100073b4 */ /* 0x0003e6000801180d */
[----:B------:R2:W-:Y:S01]  /*23b0*/  UTMALDG.3D.MULTICAST [UR8], [UR14], UR4, desc[UR18] ;  /* 0x000012080e0073b4 */ /* 0x0005e20008011804 */
[----:B-1----:R-:W-:Y:S01]  /*23c0*/  UMOV UR13, UR25 ;  /* 0x00000019000d7c82 */ /* 0x002fe20008000000 */
[----:B--2---:R-:W-:Y:S01]  /*23d0*/  UMOV UR4, UR5 ;  /* 0x0000000500047c82 */ /* 0x004fe20008000000 */
[----:B---3--:R-:W-:Y:S05]  /*23e0*/  BRA.U UP0, `(.L_x_32) ;  /* 0xfffffffd00447547 */ /* 0x008fea000b83ffff */
.L_x_26:
[----:B------:R-:W-:Y:S01]  /*23f0*/  ULEA UR4, UR5, UR6, 0x3 ;  /* 0x0000000605047291 */ /* 0x000fe2000f8e18ff */
[----:B-1----:R-:W-:Y:S01]  /*2400*/  SHF.L.U32 R0, R12, 0x1f, RZ ;  /* 0x0000001f0c007819 */ /* 0x002fe200000006ff */
[----:B------:R-:W-:Y:S01]  /*2410*/  @!P1 SYNCS.ARRIVE.TRANS64.A1T0 RZ, [UR6+0x378], RZ ;  /* 0x000378ffffff99a7 */ /* 0x000fe20008100006 */
[----:B------:R-:W-:-:S06]  /*2420*/  UISETP.GT.AND UP0, UPT, UR43, UR42, UPT ;  /* 0x0000002a2b00728c */ /* 0x000fcc000bf04270 */
[----:B--2-4-:R1:W2:Y:S03]  /*2430*/  SYNCS.PHASECHK.TRANS64.TRYWAIT P0, [UR4+0x1b0], R0 ;  /* 0x0001b000ff0075a7 */ /* 0x0142a60008001104 */
[----:B------:R-:W-:Y:S05]  /*2440*/  BRA.U !UP0, `(.L_x_33) ;  /* 0x0000000108c87547 */ /* 0x000fea000b800000 */
[----:B------:R-:W-:Y:S01]  /*2450*/  UIADD3 UR29, UPT, UPT, UR47, UR13, URZ ;  /* 0x0000000d2f1d7290 */ /* 0x000fe2000fffe0ff */
[----:B------:R-:W-:-:S11]  /*2460*/  UMOV UR4, UR5 ;  /* 0x0000000500047c82 */ /* 0x000fd60008000000 */
.L_x_39:
[----:B------:R-:W-:Y:S01]  /*2470*/  ULEA UR17, UR4, UR6, 0x3 ;  /* 0x0000000604117291 */ /* 0x000fe2000f8e18ff */
[----:B--2---:R-:W-:Y:S01]  /*2480*/  @!P3 MOV R2, 0x1000 ;  /* 0x000010000002b802 */ /* 0x004fe20000000f00 */
[----:B--2-4-:R-:W-:Y:S10]  /*2490*/  @P0 BRA `(.L_x_34) ;  /* 0x00000000000c0947 */ /* 0x014ff40003800000 */
[----:B------:R-:W-:-:S04]  /*24a0*/  SHF.L.U32 R3, R12, 0x1f, RZ ;  /* 0x0000001f0c037819 */ /* 0x000fc800000006ff */
[----:B------:R-:W2:Y:S02]  /*24b0*/  SYNCS.PHASECHK.TRANS64.TRYWAIT P0, [UR17+0x1b0], R3 ;  /* 0x0001b003ff0075a7 */ /* 0x000ea40008001111 */
[----:B--2---:R-:W-:Y:S05]  /*24c0*/  @!P0 BRA `(.L_x_35) ;  /* 0x0000006400b48947 */ /* 0x004fea0003800000 */
.L_x_34:
[----:B------:R2:W-:Y:S01]  /*24d0*/  @!P3 SYNCS.ARRIVE.TRANS64 RZ, [UR17], R2 ;  /* 0x00000002ffffb9a7 */ /* 0x0005e20008000011 */
[----:B------:R-:W-:-:S04]  /*24e0*/  ULOP3.LUT UR5, UR26, 0x2, URZ, 0xfc, !UPT ;  /* 0x000000021a057892 */ /* 0x000fc8000f8efcff */
[----:B------:R-:W-:-:S09]  /*24f0*/  UISETP.NE.AND UP0, UPT, UR5, 0x2, UPT ;  /* 0x000000020500788c */ /* 0x000fd2000bf05270 */
[----:B------:R-:W-:Y:S05]  /*2500*/  BRA.U UP0, `(.L_x_36) ;  /* 0x0000000100047547 */ /* 0x000fea000b800000 */
[----:B------:R-:W-:Y:S05]  /*2510*/  BPT.TRAP 0x1 ;  /* 0x000000040000795c */ /* 0x000fea0000300000 */
.L_x_36:
[----:B------:R-:W-:Y:S04]  /*2520*/  BSSY.RECONVERGENT B0, `(.L_x_37) ;  /* 0x0000003000007945 */ /* 0x000fe80003800200 */
[----:B------:R-:W-:Y:S05]  /*2530*/  @P2 BRA `(.L_x_38) ;  /* 0x0000000000042947 */ /* 0x000fea0003800000 */
[----:B------:R-:W-:Y:S05]  /*2540*/  BPT.TRAP 0x1 ;  /* 0x000000040000795c */ /* 0x000fea0000300000 */
.L_x_38:
[----:B------:R-:W-:Y:S05]  /*2550*/  BSYNC.RECONVERGENT B0 ;  /* 0x0000000000007941 */ /* 0x000fea0003800200 */
.L_x_37:
        /* <DEDUP_REMOVED lines=17> */
[----:B------:R-:W-:Y:S02]  /*2670*/  UIADD3 UR16, UPT, UPT, UR6, 0x2800, UR16 ;  /* 0x0000280006107890 */ /* 0x000fe4000fffe010 */
[----:B------:R-:W-:Y:S02]  /*2680*/  UIADD3.X UR15, UPT, UPT, URZ, UR31, URZ, UP1, !UPT ;  /* 0x0000001fff0f7290 */ /* 0x000fe40008ffe4ff */
        /* <DEDUP_REMOVED lines=8> */
[----:B------:R-:W-:Y:S01]  /*2710*/  UMOV UR9, UR17 ;  /* 0x0000001100097c82 */ /* 0x000fe20008000000 */
[----:B------:R-:W-:Y:S01]  /*2720*/  UMOV UR10, UR18 ;  /* 0x00000012000a7c82 */ /* 0x000fe20008000000 */
[----:B------:R-:W-:Y:S01]  /*2730*/  UTMALDG.3D.MULTICAST [UR16], [UR14], UR7, desc[UR32] ;  /* 0x000020100e0073b4 */ /* 0x000fe20008011807 */
[----:B------:R1:W-:Y:S02]  /*2740*/  UTMALDG.3D.MULTICAST [UR8], [UR22], UR4, desc[UR32] ;  /* 0x00002008160073b4 */ /* 0x0003e40008011804 */
[----:B-1----:R-:W-:Y:S01]  /*2750*/  UMOV UR4, UR5 ;  /* 0x0000000500047c82 */ /* 0x002fe20008000000 */
[----:B---3--:R-:W-:Y:S05]  /*2760*/  BRA.U UP0, `(.L_x_39) ;  /* 0xfffffffd00407547 */ /* 0x008fea000b83ffff */
.L_x_33:
[C---:B------:R-:W-:Y:S01]  /*2770*/  LEA R3, R11.reuse, UR6, 0x3 ;  /* 0x000000060b037c11 */ /* 0x040fe2000f8e18ff */
[----:B------:R-:W-:Y:S01]  /*2780*/  NOP ;  /* 0x0000000000007918 */ /* 0x000fe20000000000 */
[----:B-1----:R-:W-:Y:S02]  /*2790*/  SHF.L.U32 R0, R10, 0x1f, RZ ;  /* 0x0000001f0a007819 */ /* 0x002fe400000006ff */
[----:B------:R-:W-:Y:S02]  /*27a0*/  LEA R4, R11, UR6, 0x4 ;  /* 0x000000060b047c11 */ /* 0x000fe4000f8e20ff */
[----:B--2-4-:R-:W1:Y:S02]  /*27b0*/  SYNCS.PHASECHK.TRANS64.TRYWAIT P0, [R3+URZ+0x380], R0 ;  /* 0x00038000030075a7 */ /* 0x014e6400080011ff */
[----:B-1----:R-:W-:Y:S05]  /*27c0*/  @!P0 BRA `(.L_x_40) ;  /* 0x00000064000c8947 */ /* 0x002fea0003800000 */
.L_x_156:
[----:B------:R-:W2:Y:S01]  /*27d0*/  LDS.128 R4, [R4+0x410] ;  /* 0x0004100004047984 */ /* 0x000ea20000000c00 */
[----:B------:R-:W-:Y:S01]  /*27e0*/  UISETP.GE.AND UP0, UPT, UR40, 0x1, UPT ;  /* 0x000000012800788c */ /* 0x000fe2000bf06270 */
[----:B------:R-:W-:Y:S01]  /*27f0*/  @!PT LDS RZ, [RZ] ;  /* 0x00000000fffff984 */ /* 0x000fe20000000800 */
[----:B------:R-:W-:Y:S01]  /*2800*/  @!PT LDS RZ, [RZ] ;  /* 0x00000000fffff984 */ /* 0x000fe20000000800 */
[----:B------:R-:W-:Y:S01]  /*2810*/  @!PT LDS RZ, [RZ] ;  /* 0x00000000fffff984 */ /* 0x000fe20000000800 */
[----:B------:R-:W-:Y:S01]  /*2820*/  @!PT LDS RZ, [RZ] ;  /* 0x00000000fffff984 */ /* 0x000fe20000000800 */
[----:B------:R3:W-:Y:S06]  /*2830*/  MEMBAR.ALL.CTA ;  /* 0x0000000000007992 */ /* 0x0007ec0000008000 */
[----:B---3--:R-:W3:Y:S01]  /*2840*/  FENCE.VIEW.ASYNC.S ;  /* 0x00000000000073c6 */ /* 0x008ee20000000000 */
[----:B--2---:R-:W-:-:S13]  /*2850*/  LOP3.LUT P0, RZ, R6, 0x1, RZ, 0xc0, !PT ;  /* 0x0000000106ff7812 */ /* 0x004fda000780c0ff */
[----:B---3--:R-:W-:Y:S01]  /*2860*/  VOTEU.ANY UP1, P0 ;  /* 0x0000000000ff7886 */ /* 0x008fe20000020100 */
[----:B------:R-:W-:-:S13]  /*2870*/  PLOP3.LUT P0, PT, PT, PT, UP1, 0x80, 0x8 ;  /* 0x000000000008781c */ /* 0x000fda0003f0f018 */
[----:B-1----:R-:W-:Y:S02]  /*2880*/  @P0 LOP3.LUT R0, R5, 0xffff, RZ, 0xc0, !PT ;  /* 0x0000ffff05000812 */ /* 0x002fe400078ec0ff */
[----:B------:R-:W-:Y:S02]  /*2890*/  @P0 MOV R2, R4 ;  /* 0x0000000400020202 */ /* 0x000fe40000000f00 */
[----:B------:R-:W-:Y:S01]  /*28a0*/  @P0 R2UR UR7, R0 ;  /* 0x00000000000702ca */ /* 0x000fe200000e0000 */
[----:B------:R-:W-:Y:S01]  /*28b0*/  VIADD R0, R3, 0x390 ;  /* 0x0000039003007836 */ /* 0x000fe20000000000 */
[----:B------:R-:W-:Y:S02]  /*28c0*/  @P0 SHF.R.U32.HI R4, RZ, 0x10, R5 ;  /* 0x00000010ff040819 */ /* 0x000fe40000011605 */
[----:B------:R-:W-:Y:S02]  /*28d0*/  @P0 R2UR UR8, R2 ;  /* 0x00000000020802ca */ /* 0x000fe400000e0000 */
[----:B------:R-:W-:-:S02]  /*28e0*/  PRMT R0, RZ, 0x654, R0 ;  /* 0x00000654ff007816 */ /* 0x000fc40000000000 */
[----:B------:R-:W-:Y:S02]  /*28f0*/  @P0 R2UR UR4, R4 ;  /* 0x00000000040402ca */ /* 0x000fe400000e0000 */
[----:B------:R1:W-:Y:S03]  /*2900*/  SYNCS.ARRIVE.TRANS64.RED.A1T0 RZ, [R0+URZ], RZ ;  /* 0x000000ff00ff79a7 */ /* 0x0003e600081004ff */
[----:B------:R-:W-:-:S04]  /*2910*/  @UP1 UMOV UR37, UR7 ;  /* 0x0000000700251c82 */ /* 0x000fc80008000000 */
[----:B------:R-:W-:-:S04]  /*2920*/  @UP1 UMOV UR38, UR8 ;  /* 0x0000000800261c82 */ /* 0x000fc80008000000 */
[----:B------:R-:W-:Y:S01]  /*2930*/  @UP1 UMOV UR36, UR4 ;  /* 0x0000000400241c82 */ /* 0x000fe20008000000 */
[----:B------:R-:W-:Y:S05]  /*2940*/  BRA.U !UP0, `(.L_x_41) ;  /* 0x0000000108d47547 */ /* 0x000fea000b800000 */
[----:B------:R-:W2:Y:S01]  /*2950*/  LDCU.128 UR12, c[0x0][0xb10] ;  /* 0x00016200ff0c77ac */ /* 0x000ea20008000c00 */
[----:B------:R-:W3:Y:S01]  /*2960*/  LDCU UR29, c[0x0][0xb20] ;  /* 0x00016400ff1d77ac */ /* 0x000ee20008000800 */
[----:B------:R-:W4:Y:S01]  /*2970*/  LDCU UR20, c[0x0][0xb0c] ;  /* 0x00016180ff1477ac */ /* 0x000f220008000800 */
[----:B------:R-:W1:Y:S01]  /*2980*/  LDCU.64 UR10, c[0x0][0xb28] ;  /* 0x00016500ff0a77ac */ /* 0x000e620008000a00 */
[----:B------:R-:W-:Y:S02]  /*2990*/  UISETP.NE.AND UP3, UPT, UR40, 0x1, UPT ;  /* 0x000000012800788c */ /* 0x000fe4000bf65270 */
[----:B--2---:R-:W-:Y:S02]  /*29a0*/  UIMAD.WIDE.U32 UR16, UR39, UR15, URZ ;  /* 0x0000000f271072a5 */ /* 0x004fe4000f8e00ff */
[----:B------:R-:W-:Y:S02]  /*29b0*/  UIMAD.WIDE.U32 UR8, UR41, UR12, URZ ;  /* 0x0000000c290872a5 */ /* 0x000fe4000f8e00ff */
[----:B------:R-:W-:-:S02]  /*29c0*/  UISETP.NE.AND UP0, UPT, UR14, 0x1, UPT ;  /* 0x000000010e00788c */ /* 0x000fc4000bf05270 */
[----:B------:R-:W-:Y:S01]  /*29d0*/  UIMAD.WIDE.U32 UR22, UR37, UR15, URZ ;  /* 0x0000000f251672a5 */ /* 0x000fe2000f8e00ff */
[----:B------:R-:W-:Y:S02]  /*29e0*/  UMOV UR16, UR17 ;  /* 0x0000001100107c82 */ /* 0x000fe40008000000 */
[----:B------:R-:W-:Y:S01]  /*29f0*/  UMOV UR8, UR9 ;  /* 0x0000000900087c82 */ /* 0x000fe20008000000 */
[----:B---3--:R-:W-:Y:S02]  /*2a00*/  USHF.R.U32.HI UR16, URZ, UR29, UR16 ;  /* 0x0000001dff107299 */ /* 0x008fe40008011610 */
[----:B----4-:R-:W-:Y:S02]  /*2a10*/  UISETP.NE.AND UP2, UPT, UR20, 0x1, UPT ;  /* 0x000000011400788c */ /* 0x010fe4000bf45270 */
[----:B------:R-:W-:Y:S02]  /*2a20*/  USHF.R.U32.HI UR8, URZ, UR13, UR8 ;  /* 0x0000000dff087299 */ /* 0x000fe40008011608 */
[----:B------:R-:W-:-:S02]  /*2a30*/  USEL UR7, UR39, UR16, !UP0 ;  /* 0x0000001027077287 */ /* 0x000fc4000c000000 */
[----:B------:R-:W-:Y:S02]  /*2a40*/  USEL UR8, UR41, UR8, !UP2 ;  /* 0x0000000829087287 */ /* 0x000fe4000d000000 */
[----:B-1----:R-:W-:Y:S01]  /*2a50*/  UIMAD.WIDE.U32 UR16, UR7, UR10, URZ ;  /* 0x0000000a071072a5 */ /* 0x002fe2000f8e00ff */
[----:B------:R-:W-:Y:S01]  /*2a60*/  UMOV UR4, UR23 ;  /* 0x0000001700047c82 */ /* 0x000fe20008000000 */
[----:B------:R-:W-:Y:S02]  /*2a70*/  UIMAD.WIDE.U32 UR18, UR38, UR12, URZ ;  /* 0x0000000c261272a5 */ /* 0x000fe4000f8e00ff */
[----:B------:R-:W-:-:S03]  /*2a80*/  UIMAD.WIDE.U32 UR22, UR8, UR10, URZ ;  /* 0x0000000a081672a5 */ /* 0x000fc6000f8e00ff */
[----:B------:R-:W-:Y:S01]  /*2a90*/  UMOV UR16, UR17 ;  /* 0x0000001100107c82 */ /* 0x000fe20008000000 */
[----:B------:R-:W-:Y:S02]  /*2aa0*/  USHF.R.U32.HI UR4, URZ, UR29, UR4 ;  /* 0x0000001dff047299 */ /* 0x000fe40008011604 */
[----:B------:R-:W-:Y:S01]  /*2ab0*/  @UP3 USHF.R.U32.HI UR7, URZ, UR11, UR16 ;  /* 0x0000000bff073299 */ /* 0x000fe20008011610 */
[----:B------:R-:W-:Y:S01]  /*2ac0*/  UMOV UR18, UR19 ;  /* 0x0000001300127c82 */ /* 0x000fe20008000000 */
[----:B------:R-:W-:Y:S01]  /*2ad0*/  UMOV UR22, UR23 ;  /* 0x0000001700167c82 */ /* 0x000fe20008000000 */
[----:B------:R-:W-:Y:S02]  /*2ae0*/  USHF.R.U32.HI UR13, URZ, UR13, UR18 ;  /* 0x0000000dff0d7299 */ /* 0x000fe40008011612 */
[----:B------:R-:W-:Y:S02]  /*2af0*/  USEL UR4, UR37, UR4, !UP0 ;  /* 0x0000000425047287 */ /* 0x000fe4000c000000 */
[----:B------:R-:W-:-:S02]  /*2b00*/  @UP3 USHF.R.U32.HI UR8, URZ, UR11, UR22 ;  /* 0x0000000bff083299 */ /* 0x000fc40008011616 */
[----:B------:R-:W-:Y:S02]  /*2b10*/  UIMAD UR9, UR40, UR7, URZ ;  /* 0x00000007280972a4 */ /* 0x000fe4000f8e02ff */
[----:B------:R-:W-:Y:S02]  /*2b20*/  USEL UR7, UR38, UR13, !UP2 ;  /* 0x0000000d26077287 */ /* 0x000fe4000d000000 */
[----:B------:R-:W-:Y:S02]  /*2b30*/  UIMAD UR12, UR40, UR8, URZ ;  /* 0x00000008280c72a4 */ /* 0x000fe4000f8e02ff */
[----:B------:R-:W-:Y:S02]  /*2b40*/  UISETP.GE.AND UP0, UPT, UR4, UR9, UPT ;  /* 0x000000090400728c */ /* 0x000fe4000bf06270 */
[----:B------:R-:W-:Y:S02]  /*2b50*/  UIMAD.WIDE.U32 UR16, UR4, UR10, URZ ;  /* 0x0000000a041072a5 */ /* 0x000fe4000f8e00ff */
[----:B------:R-:W-:-:S02]  /*2b60*/  UISETP.GE.OR UP0, UPT, UR7, UR12, UP0 ;  /* 0x0000000c0700728c */ /* 0x000fc40008706670 */
        /* <DEDUP_REMOVED lines=19> */
.L_x_41:
[----:B------:R-:W2:Y:S02]  /*2ca0*/  LDCU UR4, c[0x0][0xb30] ;  /* 0x00016600ff0477ac */ /* 0x000ea40008000800 */
[----:B--2---:R-:W-:-:S09]  /*2cb0*/  UISETP.NE.AND UP0, UPT, UR4, 0x1, UPT ;  /* 0x000000010400788c */ /* 0x004fd2000bf05270 */
[----:B------:R-:W-:Y:S05]  /*2cc0*/  BRA.U UP0, `(.L_x_42) ;  /* 0x0000000100447547 */ /* 0x000fea000b800000 */
        /* <DEDUP_REMOVED lines=17> */
.L_x_42:
[----:B------:R-:W-:Y:S01]  /*2de0*/  VIADD R11, R11, 0x1 ;  /* 0x000000010b0b7836 */ /* 0x000fe20000000000 */
[----:B------:R-:W-:Y:S01]  /*2df0*/  PLOP3.LUT P1, PT, PT, PT, PT, 0x80, 0x8 ;  /* 0x000000000008781c */ /* 0x000fe20003f2f070 */
[----:B------:R-:W-:Y:S02]  /*2e00*/  UIADD3 UR46, UPT, UPT, UR38, UR57, URZ ;  /* 0x00000039262e7290 */ /* 0x000fe4000fffe0ff */
[----:B------:R-:W-:Y:S01]  /*2e10*/  UIADD3 UR45, UPT, UPT, UR37, UR60, URZ ;  /* 0x0000003c252d7290 */ /* 0x000fe2000fffe0ff */
[----:B------:R-:W-:-:S04]  /*2e20*/  ISETP.NE.AND P0, PT, R11, 0x2, PT ;  /* 0x000000020b00780c */ /* 0x000fc80003f05270 */
[----:B-1----:R-:W-:Y:S02]  /*2e30*/  SEL R0, RZ, 0x1, P0 ;  /* 0x00000001ff007807 */ /* 0x002fe40000000000 */
[----:B------:R-:W-:Y:S02]  /*2e40*/  SEL R11, R11, RZ, P0 ;  /* 0x000000ff0b0b7207 */ /* 0x000fe40000000000 */
[----:B------:R-:W-:Y:S01]  /*2e50*/  LOP3.LUT R10, R10, R0, RZ, 0x3c, !PT ;  /* 0x000000000a0a7212 */ /* 0x000fe200078e3cff */
[----:B------:R-:W-:Y:S06]  /*2e60*/  BRA.U UP1, `(.L_x_43) ;  /* 0xfffffff101307547 */ /* 0x000fec000b83ffff */
[----:B------:R-:W-:Y:S01]  /*2e70*/  UIADD3 UR7, UPT, UPT, UR6, 0x1b0, URZ ;  /* 0x000001b006077890 */ /* 0x000fe2000fffe0ff */
[----:B------:R-:W-:-:S03]  /*2e80*/  SHF.L.U32 R2, R12, 0x1f, RZ ;  /* 0x0000001f0c027819 */ /* 0x000fc600000006ff */
[----:B------:R-:W-:-:S09]  /*2e90*/  ULEA UR4, UR5, UR7, 0x3 ;  /* 0x0000000705047291 */ /* 0x000fd2000f8e18ff */
[----:B------:R-:W1:Y:S02]  /*2ea0*/  SYNCS.PHASECHK.TRANS64.TRYWAIT P0, [UR4], R2 ;  /* 0x00000002ff0075a7 */ /* 0x000e640008001104 */
[----:B-1----:R-:W-:Y:S05]  /*2eb0*/  @!P0 BRA `(.L_x_44) ;  /* 0x0000005c00648947 */ /* 0x002fea0003800000 */
.L_x_158:
[----:B------:R-:W-:-:S04]  /*2ec0*/  UIADD3 UR4, UPT, UPT, UR5, 0x1, URZ ;  /* 0x0000000105047890 */ /* 0x000fc8000fffe0ff */
[----:B------:R-:W-:-:S04]  /*2ed0*/  UISETP.NE.AND UP0, UPT, UR4, 0x36, UPT ;  /* 0x000000360400788c */ /* 0x000fc8000bf05270 */
[----:B------:R-:W-:Y:S02]  /*2ee0*/  USEL UR6, URZ, 0x1, UP0 ;  /* 0x00000001ff067887 */ /* 0x000fe40008000000 */
[----:B------:R-:W-:-:S04]  /*2ef0*/  USEL UR4, UR4, URZ, UP0 ;  /* 0x000000ff04047287 */ /* 0x000fc80008000000 */
[----:B------:R-:W-:Y:S01]  /*2f00*/  ULEA UR5, UR4, UR7, 0x3 ;  /* 0x0000000704057291 */ /* 0x000fe2000f8e18ff */
[----:B-1----:R-:W-:-:S04]  /*2f10*/  LOP3.LUT R2, R12, UR6, RZ, 0x3c, !PT ;  /* 0x000000060c027c12 */ /* 0x002fc8000f8e3cff */
[----:B------:R-:W-:-:S04]  /*2f20*/  SHF.L.U32 R3, R2, 0x1f, RZ ;  /* 0x0000001f02037819 */ /* 0x000fc800000006ff */
[----:B------:R-:W1:Y:S02]  /*2f30*/  SYNCS.PHASECHK.TRANS64.TRYWAIT P0, [UR5], R3 ;  /* 0x00000003ff0075a7 */ /* 0x000e640008001105 */
[----:B-1----:R-:W-:Y:S05]  /*2f40*/  @!P0 BRA `(.L_x_45) ;  /* 0x0000005c00588947 */ /* 0x002fea0003800000 */
.L_x_160:
[----:B------:R-:W-:-:S04]  /*2f50*/  UIADD3 UR4, UPT, UPT, UR4, 0x1, URZ ;  /* 0x0000000104047890 */ /* 0x000fc8000fffe0ff */
[----:B------:R-:W-:-:S04]  /*2f60*/  UISETP.NE.AND UP0, UPT, UR4, 0x36, UPT ;  /* 0x000000360400788c */ /* 0x000fc8000bf05270 */
[----:B------:R-:W-:Y:S02]  /*2f70*/  USEL UR6, URZ, 0x1, UP0 ;  /* 0x00000001ff067887 */ /* 0x000fe40008000000 */
[----:B------:R-:W-:-:S04]  /*2f80*/  USEL UR4, UR4, URZ, UP0 ;  /* 0x000000ff04047287 */ /* 0x000fc80008000000 */
[----:B------:R-:W-:Y:S01]  /*2f90*/  ULEA UR5, UR4, UR7, 0x3 ;  /* 0x0000000704057291 */ /* 0x000fe2000f8e18ff */
[----:B------:R-:W-:-:S04]  /*2fa0*/  LOP3.LUT R2, R2, UR6, RZ, 0x3c, !PT ;  /* 0x0000000602027c12 */ /* 0x000fc8000f8e3cff */
[----:B-1----:R-:W-:-:S04]  /*2fb0*/  SHF.L.U32 R3, R2, 0x1f, RZ ;  /* 0x0000001f02037819 */ /* 0x002fc800000006ff */
[----:B------:R-:W1:Y:S02]  /*2fc0*/  SYNCS.PHASECHK.TRANS64.TRYWAIT P0, [UR5], R3 ;  /* 0x00000003ff0075a7 */ /* 0x000e640008001105 */
[----:B-1----:R-:W-:Y:S05]  /*2fd0*/  @!P0 BRA `(.L_x_46) ;  /* 0x0000005c004c8947 */ /* 0x002fea0003800000 */
.L_x_162:
        /* <DEDUP_REMOVED lines=9> */
.L_x_164:
        /* <DEDUP_REMOVED lines=9> */
.L_x_166:
        /* <DEDUP_REMOVED lines=9> */
.L_x_168:
        /* <DEDUP_REMOVED lines=9> */
.L_x_170:
        /* <DEDUP_REMOVED lines=9> */
.L_x_172:
        /* <DEDUP_REMOVED lines=9> */
.L_x_174:
        /* <DEDUP_REMOVED lines=9> */
.L_x_176:
        /* <DEDUP_REMOVED lines=9> */
.L_x_178:
        /* <DEDUP_REMOVED lines=9> */
.L_x_180:
        /* <DEDUP_REMOVED lines=9> */
.L_x_182:
        /* <DEDUP_REMOVED lines=9> */
.L_x_184:
        /* <DEDUP_REMOVED lines=9> */
.L_x_186:
        /* <DEDUP_REMOVED lines=9> */
.L_x_188:
        /* <DEDUP_REMOVED lines=9> */
.L_x_190:
        /* <DEDUP_REMOVED lines=9> */
.L_x_192:
        /* <DEDUP_REMOVED lines=9> */
.L_x_194:
        /* <DEDUP_REMOVED lines=9> */
.L_x_196:
        /* <DEDUP_REMOVED lines=9> */
.L_x_198:
        /* <DEDUP_REMOVED lines=9> */
.L_x_200:
        /* <DEDUP_REMOVED lines=9> */
.L_x_202:
        /* <DEDUP_REMOVED lines=9> */
.L_x_204:
        /* <DEDUP_REMOVED lines=9> */
.L_x_206:
        /* <DEDUP_REMOVED lines=9> */
.L_x_208:
        /* <DEDUP_REMOVED lines=9> */
.L_x_210:
        /* <DEDUP_REMOVED lines=9> */
.L_x_212:
        /* <DEDUP_REMOVED lines=9> */
.L_x_214:
        /* <DEDUP_REMOVED lines=9> */
.L_x_216:
        /* <DEDUP_REMOVED lines=9> */
.L_x_218:
        /* <DEDUP_REMOVED lines=9> */
.L_x_220:
        /* <DEDUP_REMOVED lines=9> */
.L_x_222:
        /* <DEDUP_REMOVED lines=9> */
.L_x_224:
        /* <DEDUP_REMOVED lines=9> */
.L_x_226:
        /* <DEDUP_REMOVED lines=9> */
.L_x_228:
        /* <DEDUP_REMOVED lines=9> */
.L_x_230:
        /* <DEDUP_REMOVED lines=9> */
.L_x_232:
        /* <DEDUP_REMOVED lines=9> */
.L_x_234:
        /* <DEDUP_REMOVED lines=9> */
.L_x_236:
        /* <DEDUP_REMOVED lines=9> */
.L_x_238:
        /* <DEDUP_REMOVED lines=9> */
.L_x_240:
        /* <DEDUP_REMOVED lines=9> */
.L_x_242:
        /* <DEDUP_REMOVED lines=9> */
.L_x_244:
        /* <DEDUP_REMOVED lines=9> */
.L_x_246:
        /* <DEDUP_REMOVED lines=9> */
.L_x_248:
        /* <DEDUP_REMOVED lines=9> */
.L_x_250:
        /* <DEDUP_REMOVED lines=9> */
.L_x_252:
        /* <DEDUP_REMOVED lines=9> */
.L_x_254:
        /* <DEDUP_REMOVED lines=9> */
.L_x_256:
        /* <DEDUP_REMOVED lines=9> */
.L_x_258:
        /* <DEDUP_REMOVED lines=9> */
.L_x_260:
        /* <DEDUP_REMOVED lines=9> */
.L_x_262:
[----:B------:R-:W-:-:S04]  /*4c00*/  UIADD3 UR4, UPT, UPT, UR4, 0x1, URZ ;  /* 0x0000000104047890 */ /* 0x000fc8000fffe0ff */
[----:B------:R-:W-:-:S04]  /*4c10*/  UISETP.NE.AND UP0, UPT, UR4, 0x36, UPT ;  /* 0x000000360400788c */ /* 0x000fc8000bf05270 */
[----:B------:R-:W-:Y:S02]  /*4c20*/  USEL UR5, URZ, 0x1, UP0 ;  /* 0x00000001ff057887 */ /* 0x000fe40008000000 */
[----:B------:R-:W-:-:S04]  /*4c30*/  USEL UR4, UR4, URZ, UP0 ;  /* 0x000000ff04047287 */ /* 0x000fc80008000000 */
[----:B------:R-:W-:Y:S01]  /*4c40*/  ULEA UR4, UR4, UR7, 0x3 ;  /* 0x0000000704047291 */ /* 0x000fe2000f8e18ff */
[----:B------:R-:W-:-:S04]  /*4c50*/  LOP3.LUT R2, R2, UR5, RZ, 0x3c, !PT ;  /* 0x0000000502027c12 */ /* 0x000fc8000f8e3cff */
[----:B------:R-:W-:Y:S01]  /*4c60*/  SHF.L.U32 R2, R2, 0x1f, RZ ;  /* 0x0000001f02027819 */ /* 0x000fe200000006ff */
[----:B-1----:R-:W-:-:S07]  /*4c70*/  IMAD.U32 R0, RZ, RZ, UR4 ;  /* 0x00000004ff007e24 */ /* 0x002fce000f8e00ff */
.L_x_97:
[----:B-1----:R1:W2:Y:S02]  /*4c80*/  SYNCS.PHASECHK.TRANS64.TRYWAIT P0, [R0+URZ], R2 ;  /* 0x00000002000075a7 */ /* 0x0022a400080011ff */
[----:B--2---:R-:W-:Y:S05]  /*4c90*/  @!P0 NANOSLEEP.SYNCS 0x989680 ;  /* 0x009896800000895d */ /* 0x004fea0003900000 */
[----:B------:R-:W2:Y:S02]  /*4ca0*/  @!P0 SYNCS.PHASECHK.TRANS64 P0, [R0+URZ], R2 ;  /* 0x00000002000085a7 */ /* 0x000ea400080010ff */
[----:B--2---:R-:W-:Y:S05]  /*4cb0*/  @P0 EXIT ;  /* 0x000000000000094d */ /* 0x004fea0003800000 */
[----:B------:R-:W-:Y:S05]  /*4cc0*/  BRA `(.L_x_97) ;  /* 0xfffffffc00ec7947 */ /* 0x000fea000383ffff */
.L_x_23:
[----:B------:R-:W-:-:S04]  /*4cd0*/  UISETP.NE.AND UP0, UPT, UR48, URZ, UPT ;  /* 0x000000ff3000728c */ /* 0x000fc8000bf05270 */
[----:B------:R-:W-:-:S09]  /*4ce0*/  UISETP.NE.OR UP0, UPT, UR22, 0x1, UP0 ;  /* 0x000000011600788c */ /* 0x000fd20008705670 */
[----:B------:R-:W-:Y:S05]  /*4cf0*/  BRA.U UP0, `(.L_x_98) ;  /* 0x0000000500487547 */ /* 0x000fea000b800000 */
[----:B------:R-:W-:Y:S01]  /*4d00*/  ISETP.GE.U32.AND P2, PT, R0, 0x4, PT ;  /* 0x000000040000780c */ /* 0x000fe20003f46070 */
[----:B------:R-:W-:Y:S01]  /*4d10*/  IMAD.MOV.U32 R12, RZ, RZ, 0x1 ;  /* 0x00000001ff0c7424 */ /* 0x000fe200078e00ff */
[----:B------:R-:W-:Y:S02]  /*4d20*/  CS2R R10, SRZ ;  /* 0x00000000000a7805 */ /* 0x000fe4000001ff00 */
[----:B------:R-:W-:Y:S01]  /*4d30*/  CS2R R8, SRZ ;  /* 0x0000000000087805 */ /* 0x000fe2000001ff00 */
[----:B------:R-:W-:Y:S01]  /*4d40*/  UMOV UR6, 0x400 ;  /* 0x0000040000067882 */ /* 0x000fe20000000000 */
[----:B------:R-:W-:Y:S01]  /*4d50*/  UMOV UR5, URZ ;  /* 0x000000ff00057c82 */ /* 0x000fe20008000000 */
[----:B------:R-:W-:-:S12]  /*4d60*/  ULEA UR6, UR48, UR6, 0x18 ;  /* 0x0000000630067291 */ /* 0x000fd8000f8ec0ff */
.L_x_102:
[----:B------:R-:W-:Y:S02]  /*4d70*/  LEA R2, R8, UR6, 0x3 ;  /* 0x0000000608027c11 */ /* 0x000fe4000f8e18ff */
[----:B------:R-:W-:-:S03]  /*4d80*/  SHF.L.U32 R4, R9, 0x1f, RZ ;  /* 0x0000001f09047819 */ /* 0x000fc600000006ff */
[----:B------:R-:W-:Y:S01]  /*4d90*/  VIADD R5, R2, 0x3f0 ;  /* 0x000003f002057836 */ /* 0x000fe20000000000 */
[----:B------:R-:W2:Y:S02]  /*4da0*/  SYNCS.PHASECHK.TRANS64.TRYWAIT P0, [R2+URZ+0x3e0], R4 ;  /* 0x0003e004020075a7 */ /* 0x000ea400080011ff */
[----:B--2---:R-:W-:Y:S05]  /*4db0*/  @!P0 BRA `(.L_x_99) ;  /* 0x00000050009c8947 */ /* 0x004fea0003800000 */
.L_x_263:
[----:B------:R-:W-:Y:S01]  /*4dc0*/  ULEA UR4, UR5, UR6, 0x3 ;  /* 0x0000000605047291 */ /* 0x000fe2000f8e18ff */
[----:B--2---:R-:W-:Y:S01]  /*4dd0*/  PRMT R2, RZ, 0x654, R5 ;  /* 0x00000654ff027816 */ /* 0x004fe20000000005 */
[----:B------:R-:W-:Y:S01]  /*4de0*/  @!P2 IMAD.MOV.U32 R4, RZ, RZ, 0x10 ;  /* 0x00000010ff04a424 */ /* 0x000fe200078e00ff */
[----:B------:R-:W-:Y:S01]  /*4df0*/  SHF.L.U32 R5, R12, 0x1f, RZ ;  /* 0x0000001f0c057819 */ /* 0x000fe200000006ff */
[----:B------:R-:W-:Y:S01]  /*4e00*/  UIADD3 UR7, UPT, UPT, UR4, 0x380, URZ ;  /* 0x0000038004077890 */ /* 0x000fe2000fffe0ff */
[----:B------:R2:W-:Y:S05]  /*4e10*/  SYNCS.ARRIVE.TRANS64.RED.A1T0 RZ, [R2+URZ], RZ ;  /* 0x000000ff02ff79a7 */ /* 0x0005ea00081004ff */
[----:B------:R-:W-:Y:S01]  /*4e20*/  IMAD.U32 R6, RZ, RZ, UR7 ;  /* 0x00000007ff067e24 */ /* 0x000fe2000f8e00ff */
[----:B------:R-:W3:Y:S04]  /*4e30*/  SYNCS.PHASECHK.TRANS64.TRYWAIT P0, [UR4+0x390], R5 ;  /* 0x00039005ff0075a7 */ /* 0x000ee80008001104 */
[----:B------:R-:W-:Y:S01]  /*4e40*/  PRMT R6, R0, 0x654, R6 ;  /* 0x0000065400067816 */ /* 0x000fe20000000006 */
[----:B--23--:R-:W-:Y:S06]  /*4e50*/  @!P0 BRA `(.L_x_100) ;  /* 0x0000005000888947 */ /* 0x00cfec0003800000 */
.L_x_265:
[----:B------:R-:W-:Y:S01]  /*4e60*/  ULEA UR8, UR5, UR6, 0x4 ;  /* 0x0000000605087291 */ /* 0x000fe2000f8e20ff */
[----:B------:R-:W-:Y:S01]  /*4e70*/  SEL R3, R6, R3, !P2 ;  /* 0x0000000306037207 */ /* 0x000fe20005000000 */
[----:B------:R-:W-:Y:S01]  /*4e80*/  UIADD3 UR9, UPT, UPT, UR4, 0x380, URZ ;  /* 0x0000038004097890 */ /* 0x000fe2000fffe0ff */
[----:B--2---:R-:W-:Y:S01]  /*4e90*/  LEA R2, R11, UR6, 0x3 ;  /* 0x000000060b027c11 */ /* 0x004fe2000f8e18ff */
[----:B------:R-:W-:Y:S01]  /*4ea0*/  UIADD3 UR8, UPT, UPT, UR8, 0x410, URZ ;  /* 0x0000041008087890 */ /* 0x000fe2000fffe0ff */
[----:B------:R2:W-:Y:S01]  /*4eb0*/  @!P2 SYNCS.ARRIVE.TRANS64.RED RZ, [R3+URZ], R4 ;  /* 0x0000000403ffa9a7 */ /* 0x0005e200080004ff */
[----:B------:R-:W-:Y:S01]  /*4ec0*/  UIADD3 UR4, UPT, UPT, UR5, 0x1, URZ ;  /* 0x0000000105047890 */ /* 0x000fe2000fffe0ff */
[----:B------:R-:W-:-:S03]  /*4ed0*/  VIADD R8, R8, 0x1 ;  /* 0x0000000108087836 */ /* 0x000fc60000000000 */
[----:B------:R-:W-:Y:S02]  /*4ee0*/  UISETP.NE.AND UP0, UPT, UR4, 0x2, UPT ;  /* 0x000000020400788c */ /* 0x000fe4000bf05270 */
[----:B------:R-:W-:Y:S01]  /*4ef0*/  ISETP.NE.AND P0, PT, R8, 0x2, PT ;  /* 0x000000020800780c */ /* 0x000fe20003f05270 */
[----:B------:R-:W-:Y:S06]  /*4f00*/  UGETNEXTWORKID.BROADCAST [UR8], [UR9] ;  /* 0x00000000080073ca */ /* 0x000fec0008000100 */
[----:B------:R-:W-:Y:S02]  /*4f10*/  USEL UR7, URZ, 0x1, UP0 ;  /* 0x00000001ff077887 */ /* 0x000fe40008000000 */
[----:B------:R-:W-:-:S04]  /*4f20*/  USEL UR5, UR4, URZ, UP0 ;  /* 0x000000ff04057287 */ /* 0x000fc80008000000 */
[----:B------:R-:W-:Y:S02]  /*4f30*/  LOP3.LUT R12, R12, UR7, RZ, 0x3c, !PT ;  /* 0x000000070c0c7c12 */ /* 0x000fe4000f8e3cff */
[----:B--2---:R-:W-:-:S04]  /*4f40*/  SHF.L.U32 R4, R10, 0x1f, RZ ;  /* 0x0000001f0a047819 */ /* 0x004fc800000006ff */
[----:B------:R-:W2:Y:S02]  /*4f50*/  SYNCS.PHASECHK.TRANS64.TRYWAIT P1, [R2+URZ+0x380], R4 ;  /* 0x00038004020075a7 */ /* 0x000ea400080211ff */
[----:B--2---:R-:W-:Y:S05]  /*4f60*/  @!P1 BRA `(.L_x_101) ;  /* 0x00000050005c9947 */ /* 0x004fea0003800000 */
.L_x_266:
[C---:B--2---:R-:W-:Y:S01]  /*4f70*/  LEA R4, R11.reuse, UR6, 0x4 ;  /* 0x000000060b047c11 */ /* 0x044fe2000f8e20ff */
[----:B------:R-:W-:Y:S01]  /*4f80*/  VIADD R2, R2, 0x390 ;  /* 0x0000039002027836 */ /* 0x000fe20000000000 */
[----:B------:R-:W-:Y:S01]  /*4f90*/  SEL R8, R8, RZ, P0 ;  /* 0x000000ff08087207 */ /* 0x000fe20000000000 */
[----:B------:R-:W-:-:S03]  /*4fa0*/  VIADD R11, R11, 0x1 ;  /* 0x000000010b0b7836 */ /* 0x000fc60000000000 */
[----:B------:R-:W2:Y:S01]  /*4fb0*/  LDS.128 R4, [R4+0x410] ;  /* 0x0004100004047984 */ /* 0x000ea20000000c00 */
[----:B------:R-:W-:Y:S02]  /*4fc0*/  PRMT R2, RZ, 0x654, R2 ;  /* 0x00000654ff027816 */ /* 0x000fe40000000002 */
[C---:B------:R-:W-:Y:S01]  /*4fd0*/  ISETP.NE.AND P1, PT, R11.reuse, 0x2, PT ;  /* 0x000000020b00780c */ /* 0x040fe20003f25270 */
[----:B------:R-:W-:Y:S01]  /*4fe0*/  @!PT LDS RZ, [RZ] ;  /* 0x00000000fffff984 */ /* 0x000fe20000000800 */
[----:B------:R-:W-:Y:S01]  /*4ff0*/  @!PT LDS RZ, [RZ] ;  /* 0x00000000fffff984 */ /* 0x000fe20000000800 */
[----:B------:R-:W-:Y:S01]  /*5000*/  @!PT LDS RZ, [RZ] ;  /* 0x00000000fffff984 */ /* 0x000fe20000000800 */
[----:B------:R-:W-:Y:S01]  /*5010*/  @!PT LDS RZ, [RZ] ;  /* 0x00000000fffff984 */ /* 0x000fe20000000800 */
[----:B------:R3:W-:Y:S06]  /*5020*/  MEMBAR.ALL.CTA ;  /* 0x0000000000007992 */ /* 0x0007ec0000008000 */
[----:B---3--:R-:W3:Y:S01]  /*5030*/  FENCE.VIEW.ASYNC.S ;  /* 0x00000000000073c6 */ /* 0x008ee20000000000 */
[----:B------:R-:W-:Y:S01]  /*5040*/  SEL R11, R11, RZ, P1 ;  /* 0x000000ff0b0b7207 */ /* 0x000fe20000800000 */
[----:B---3--:R3:W-:Y:S01]  /*5050*/  SYNCS.ARRIVE.TRANS64.RED.A1T0 RZ, [R2+URZ], RZ ;  /* 0x000000ff02ff79a7 */ /* 0x0087e200081004ff */
[----:B--2---:R-:W-:-:S02]  /*5060*/  LOP3.LUT P3, RZ, R6, 0x1, RZ, 0xc0, !PT ;  /* 0x0000000106ff7812 */ /* 0x004fc4000786c0ff */
[----:B------:R-:W-:-:S04]  /*5070*/  SEL R4, RZ, 0x1, P1 ;  /* 0x00000001ff047807 */ /* 0x000fc80000800000 */
[----:B------:R-:W-:Y:S02]  /*5080*/  LOP3.LUT R10, R10, R4, RZ, 0x3c, !PT ;  /* 0x000000040a0a7212 */ /* 0x000fe400078e3cff */
[----:B---3--:R-:W-:-:S04]  /*5090*/  SEL R2, RZ, 0x1, P0 ;  /* 0x00000001ff027807 */ /* 0x008fc80000000000 */
[----:B------:R-:W-:Y:S01]  /*50a0*/  LOP3.LUT R9, R9, R2, RZ, 0x3c, !PT ;  /* 0x0000000209097212 */ /* 0x000fe200078e3cff */
[----:B------:R-:W-:Y:S06]  /*50b0*/  @P3 BRA `(.L_x_102) ;  /* 0xfffffffc002c3947 */ /* 0x000fec000383ffff */
[----:B------:R-:W-:Y:S01]  /*50c0*/  ULEA UR4, UR5, UR6, 0x3 ;  /* 0x0000000605047291 */ /* 0x000fe2000f8e18ff */
[----:B------:R-:W-:-:S08]  /*50d0*/  SHF.L.U32 R2, R12, 0x1f, RZ ;  /* 0x0000001f0c027819 */ /* 0x000fd000000006ff */
[----:B------:R-:W2:Y:S02]  /*50e0*/  SYNCS.PHASECHK.TRANS64 P0, [UR4+0x390], R2 ;  /* 0x00039002ff0075a7 */ /* 0x000ea40008001004 */
[----:B--2---:R-:W-:Y:S05]  /*50f0*/  @P0 BRA `(.L_x_103) ;  /* 0x0000000000080947 */ /* 0x004fea0003800000 */
[----:B------:R-:W2:Y:S02]  /*5100*/  SYNCS.PHASECHK.TRANS64.TRYWAIT P0, [UR4+0x390], R2 ;  /* 0x00039002ff0075a7 */ /* 0x000ea40008001104 */
[----:B--2---:R-:W-:Y:S05]  /*5110*/  @!P0 BRA `(.L_x_104) ;  /* 0x0000005000048947 */ /* 0x004fea0003800000 */
.L_x_103:
[----:B------:R-:W-:-:S04]  /*5120*/  UIADD3 UR7, UPT, UPT, UR5, 0x1, URZ ;  /* 0x0000000105077890 */ /* 0x000fc8000fffe0ff */
[----:B------:R-:W-:-:S04]  /*5130*/  UISETP.NE.AND UP0, UPT, UR7, 0x2, UPT ;  /* 0x000000020700788c */ /* 0x000fc8000bf05270 */
[----:B------:R-:W-:Y:S02]  /*5140*/  USEL UR8, URZ, 0x1, UP0 ;  /* 0x00000001ff087887 */ /* 0x000fe40008000000 */
[----:B------:R-:W-:-:S04]  /*5150*/  USEL UR7, UR7, URZ, UP0 ;  /* 0x000000ff07077287 */ /* 0x000fc80008000000 */
[----:B------:R-:W-:Y:S01]  /*5160*/  ULEA UR7, UR7, UR6, 0x3 ;  /* 0x0000000607077291 */ /* 0x000fe2000f8e18ff */
[----:B--2---:R-:W-:-:S04]  /*5170*/  LOP3.LUT R2, R12, UR8, RZ, 0x3c, !PT ;  /* 0x000000080c027c12 */ /* 0x004fc8000f8e3cff */
[----:B------:R-:W-:-:S04]  /*5180*/  SHF.L.U32 R0, R2, 0x1f, RZ ;  /* 0x0000001f02007819 */ /* 0x000fc800000006ff */
[----:B------:R-:W2:Y:S02]  /*5190*/  SYNCS.PHASECHK.TRANS64 P0, [UR7+0x390], R0 ;  /* 0x00039000ff0075a7 */ /* 0x000ea40008001007 */
[----:B-12---:R-:W-:Y:S05]  /*51a0*/  @P0 EXIT ;  /* 0x000000000000094d */ /* 0x006fea0003800000 */
[----:B------:R-:W-:Y:S02]  /*51b0*/  SHF.L.U32 R2, R2, 0x1f, RZ ;  /* 0x0000001f02027819 */ /* 0x000fe400000006ff */
[----:B------:R-:W-:-:S07]  /*51c0*/  MOV R0, UR7 ;  /* 0x0000000700007c02 */ /* 0x000fce0008000f00 */
.L_x_105:
[----:B-1----:R1:W2:Y:S02]  /*51d0*/  SYNCS.PHASECHK.TRANS64.TRYWAIT P0, [R0+URZ+0x390], R2 ;  /* 0x00039002000075a7 */ /* 0x0022a400080011ff */
[----:B--2---:R-:W-:Y:S05]  /*51e0*/  @!P0 NANOSLEEP.SYNCS 0x989680 ;  /* 0x009896800000895d */ /* 0x004fea0003900000 */
[----:B------:R-:W2:Y:S02]  /*51f0*/  @!P0 SYNCS.PHASECHK.TRANS64 P0, [R0+URZ+0x390], R2 ;  /* 0x00039002000085a7 */ /* 0x000ea400080010ff */
[----:B--2---:R-:W-:Y:S05]  /*5200*/  @P0 EXIT ;  /* 0x000000000000094d */ /* 0x004fea0003800000 */
[----:B------:R-:W-:Y:S05]  /*5210*/  BRA `(.L_x_105) ;  /* 0xfffffffc00ec7947 */ /* 0x000fea000383ffff */
.L_x_98:
[----:B------:R-:W-:Y:S05]  /*5220*/  BRA.U UP4, `(.L_x_106) ;  /* 0x0000000d04807547 */ /* 0x000fea000b800000 */
[----:B------:R-:W-:Y:S01]  /*5230*/  UMOV UR4, 0x40 ;  /* 0x0000004000047882 */ /* 0x000fe20000000000 */
[----:B------:R-:W-:Y:S01]  /*5240*/  NOP ;  /* 0x0000000000007918 */ /* 0x000fe20000000000 */
[----:B------:R-:W-:Y:S01]  /*5250*/  ULEA UR5, UR48, UR4, 0x18 ;  /* 0x0000000430057291 */ /* 0x000fe2000f8ec0ff */
[----:B------:R-:W-:Y:S02]  /*5260*/  UMOV UR6, 0x400 ;  /* 0x0000040000067882 */ /* 0x000fe40000000000 */
[----:B------:R-:W-:-:S06]  /*5270*/  ULEA UR6, UR48, UR6, 0x18 ;  /* 0x0000000630067291 */ /* 0x000fcc000f8ec0ff */
[----:B------:R-:W2:Y:S02]  /*5280*/  LDS.U8 R0, [UR5+0x1c] ;  /* 0x00001c05ff007984 */ /* 0x000ea40008000000 */
[----:B--2---:R-:W-:-:S13]  /*5290*/  ISETP.NE.AND P0, PT, R0, RZ, PT ;  /* 0x000000ff0000720c */ /* 0x004fda0003f05270 */
[----:B------:R-:W-:Y:S05]  /*52a0*/  @P0 BRA `(.L_x_107) ;  /* 0x0000000000580947 */ /* 0x000fea0003800000 */
[----:B------:R-:W-:-:S13]  /*52b0*/  ELECT P0, URZ, PT ;  /* 0x0000000000ff782f */ /* 0x000fda0003800000 */
[----:B------:R-:W-:Y:S05]  /*52c0*/  @!P0 BRA `(.L_x_108) ;  /* 0x0000000000608947 */ /* 0x000fea0003800000 */
[----:B------:R-:W-:Y:S01]  /*52d0*/  UMOV UR4, 0x10 ;  /* 0x0000001000047882 */ /* 0x000fe20000000000 */
[----:B------:R-:W-:Y:S01]  /*52e0*/  HFMA2 R0, -RZ, RZ, 0, 5.9604644775390625e-08 ;  /* 0x00000001ff007431 */ /* 0x000fe200000001ff */
[----:B------:R-:W-:-:S03]  /*52f0*/  MOV R3, 0xffff ;  /* 0x0000ffff00037802 */ /* 0x000fc60000000f00 */
[----:B------:R-:W-:Y:S04]  /*5300*/  DEPBAR.LE SB2, 0x36 ;  /* 0x0000ad800000791a */ /* 0x000fe80000000000 */
[----:B------:R-:W2:Y:S02]  /*5310*/  UTCATOMSWS.FIND_AND_SET.ALIGN UP0, UR4, UR4 ;  /* 0x00000004000475e3 */ /* 0x000ea40008000800 */
[----:B--2---:R-:W-:Y:S01]  /*5320*/  MOV R4, UR4 ;  /* 0x0000000400047c02 */ /* 0x004fe20008000f00 */
[----:B------:R-:W-:Y:S06]  /*5330*/  BRA.U UP0, `(.L_x_109) ;  /* 0x0000000100187547 */ /* 0x000fec000b800000 */
.L_x_110:
[----:B------:R-:W-:Y:S05]  /*5340*/  NANOSLEEP 0x64 ;  /* 0x000000640000795d */ /* 0x000fea0003800000 */
[----:B------:R-:W-:-:S05]  /*5350*/  UMOV UR4, 0x10 ;  /* 0x0000001000047882 */ /* 0x000fca0000000000 */
[----:B------:R-:W-:Y:S04]  /*5360*/  DEPBAR.LE SB2, 0x36 ;  /* 0x0000ad800000791a */ /* 0x000fe80000000000 */
[----:B------:R-:W2:Y:S02]  /*5370*/  UTCATOMSWS.FIND_AND_SET.ALIGN UP0, UR4, UR4 ;  /* 0x00000004000475e3 */ /* 0x000ea40008000800 */
[----:B--2---:R-:W-:Y:S01]  /*5380*/  MOV R4, UR4 ;  /* 0x0000000400047c02 */ /* 0x004fe20008000f00 */
[----:B------:R-:W-:Y:S05]  /*5390*/  BRA.U !UP0, `(.L_x_110) ;  /* 0xfffffffd08e87547 */ /* 0x000fea000b83ffff */
.L_x_109:
[-C--:B------:R-:W-:Y:S02]  /*53a0*/  SHF.L.U32 R3, R3, R4.reuse, RZ ;  /* 0x0000000403037219 */ /* 0x080fe400000006ff */
[----:B------:R-:W-:Y:S01]  /*53b0*/  SHF.L.U32 R0, R0, R4, RZ ;  /* 0x0000000400007219 */ /* 0x000fe200000006ff */
[----:B------:R-:W-:Y:S02]  /*53c0*/  IMAD.SHL.U32 R4, R4, 0x20, RZ ;  /* 0x0000002004047824 */ /* 0x000fe400078e00ff */
[----:B------:R2:W-:Y:S04]  /*53d0*/  ATOMS.OR RZ, [UR5+0x14], R3 ;  /* 0x00001403ffff798c */ /* 0x0005e8000b000005 */
[----:B------:R2:W-:Y:S04]  /*53e0*/  ATOMS.OR RZ, [UR5+0x18], R0 ;  /* 0x00001800ffff798c */ /* 0x0005e8000b000005 */
[----:B------:R2:W-:Y:S01]  /*53f0*/  STS [UR6+0x430], R4 ;  /* 0x00043004ff007988 */ /* 0x0005e20008000806 */
[----:B------:R-:W-:Y:S05]  /*5400*/  BRA `(.L_x_108) ;  /* 0x0000000000107947 */ /* 0x000fea0003800000 */
.L_x_107:
[----:B------:R-:W-:Y:S02]  /*5410*/  MOV R0, 0xffffffff ;  /* 0xffffffff00007802 */ /* 0x000fe40000000f00 */
[----:B------:R-:W-:-:S03]  /*5420*/  MOV R4, 0x5450 ;  /* 0x0000545000047802 */ /* 0x000fc60000000f00 */
[----:B------:R2:W-:Y:S04]  /*5430*/  STS [UR6+0x430], R0 ;  /* 0x00043000ff007988 */ /* 0x0005e80008000806 */
[----:B-12--5:R-:W-:Y:S05]  /*5440*/  CALL.REL.NOINC `($__internal_1_$__cuda_sm10x_tcgen05_guardrail_trap_phase_invalid_during_alloc) ;  /* 0x0000005000847944 */ /* 0x026fea0003c00000 */
.L_x_108:
[----:B------:R-:W-:Y:S05]  /*5450*/  WARPSYNC.ALL ;  /* 0x0000000000007948 */ /* 0x000fea0003800000 */
[----:B------:R-:W3:Y:S01]  /*5460*/  S2UR UR4, SR_CgaCtaId ;  /* 0x00000000000479c3 */ /* 0x000ee20000008800 */
[----:B------:R-:W-:Y:S01]  /*5470*/  UMOV UR13, 0x400 ;  /* 0x00000400000d7882 */ /* 0x000fe20000000000 */
[----:B------:R-:W-:-:S06]  /*5480*/  NOP ;  /* 0x0000000000007918 */ /* 0x000fcc0000000000 */
[----:B------:R-:W-:Y:S06]  /*5490*/  BAR.ARV 0x6, 0xa0 ;  /* 0x0182800000007b1d */ /* 0x000fec0000002000 */
[----:B------:R-:W4:Y:S01]  /*54a0*/  LDCU UR5, c[0x0][0x38c] ;  /* 0x00007180ff0577ac */ /* 0x000f220008000800 */
[----:B------:R-:W-:Y:S01]  /*54b0*/  LOP3.LUT R2, R2, 0xffff, RZ, 0xc0, !PT ;  /* 0x0000ffff02027812 */ /* 0x000fe200078ec0ff */
[----:B------:R-:W-:Y:S01]  /*54c0*/  IMAD.MOV.U32 R11, RZ, RZ, 0x1 ;  /* 0x00000001ff0b7424 */ /* 0x000fe200078e00ff */
[----:B------:R-:W-:Y:S01]  /*54d0*/  CS2R R8, SRZ ;  /* 0x0000000000087805 */ /* 0x000fe2000001ff00 */
[----:B------:R-:W1:Y:S01]  /*54e0*/  LDCU UR8, c[0x0][0x38c] ;  /* 0x00007180ff0877ac */ /* 0x000e620008000800 */
[----:B------:R-:W-:Y:S01]  /*54f0*/  R2UR UR15, R2 ;  /* 0x00000000020f72ca */ /* 0x000fe200000e0000 */
[----:B------:R-:W-:Y:S01]  /*5500*/  IMAD.MOV.U32 R10, RZ, RZ, RZ ;  /* 0x000000ffff0a7224 */ /* 0x000fe200078e00ff */
[----:B------:R-:W-:Y:S01]  /*5510*/  UMOV UR18, URZ ;  /* 0x000000ff00127c82 */ /* 0x000fe20008000000 */
[----:B------:R-:W-:Y:S01]  /*5520*/  UMOV UR10, URZ ;  /* 0x000000ff000a7c82 */ /* 0x000fe20008000000 */
[----:B---3--:R-:W-:Y:S01]  /*5530*/  ULEA UR13, UR4, UR13, 0x18 ;  /* 0x0000000d040d7291 */ /* 0x008fe2000f8ec0ff */
[----:B------:R-:W-:Y:S01]  /*5540*/  UMOV UR20, 0x0 ;  /* 0x0000000000147882 */ /* 0x000fe20000000000 */
[----:B------:R-:W-:-:S02]  /*5550*/  UMOV UR21, 0x41004a0 ;  /* 0x041004a000157882 */ /* 0x000fc40000000000 */
[----:B------:R-:W-:Y:S02]  /*5560*/  UIADD3 UR6, UPT, UPT, UR13, 0x2800, URZ ;  /* 0x000028000d067890 */ /* 0x000fe4000fffe0ff */
[----:B------:R-:W-:Y:S02]  /*5570*/  UIADD3 UR7, UPT, UPT, UR13, 0x1d800, URZ ;  /* 0x0001d8000d077890 */ /* 0x000fe4000fffe0ff */
[----:B----4-:R-:W-:Y:S01]  /*5580*/  UIADD3 UR5, UPT, UPT, UR5, 0x1f, URZ ;  /* 0x0000001f05057890 */ /* 0x010fe2000fffe0ff */
[----:B--2---:R-:W2:Y:S01]  /*5590*/  LDS R0, [UR13+0x430] ;  /* 0x0004300dff007984 */ /* 0x004ea20008000800 */
[----:B------:R-:W-:Y:S02]  /*55a0*/  USHF.R.U32.HI UR6, URZ, 0x4, UR6 ;  /* 0x00000004ff067899 */ /* 0x000fe40008011606 */
[----:B------:R-:W-:Y:S02]  /*55b0*/  USHF.R.S32.HI UR4, URZ, 0x1f, UR5 ;  /* 0x0000001fff047899 */ /* 0x000fe40008011405 */
[----:B------:R-:W-:-:S02]  /*55c0*/  ULOP3.LUT UR6, UR6, 0x3fff, URZ, 0xc0, !UPT ;  /* 0x00003fff06067892 */ /* 0x000fc4000f8ec0ff */
[----:B------:R-:W-:Y:S02]  /*55d0*/  ULEA.HI UR4, UR4, UR5, URZ, 0x5 ;  /* 0x0000000504047291 */ /* 0x000fe4000f8f28ff */
[----:B------:R-:W-:Y:S02]  /*55e0*/  USHF.R.U32.HI UR5, URZ, 0x4, UR7 ;  /* 0x00000004ff057899 */ /* 0x000fe40008011607 */
[----:B------:R-:W-:Y:S02]  /*55f0*/  USHF.R.S32.HI UR22, URZ, 0x5, UR4 ;  /* 0x00000005ff167899 */ /* 0x000fe40008011404 */
[----:B------:R-:W-:Y:S02]  /*5600*/  ULOP3.LUT UR5, UR5, 0x3fff, URZ, 0xc0, !UPT ;  /* 0x00003fff05057892 */ /* 0x000fe4000f8ec0ff */
[----:B------:R-:W-:Y:S02]  /*5610*/  UISETP.LT.AND UP0, UPT, UR22, 0x1, UPT ;  /* 0x000000011600788c */ /* 0x000fe4000bf01270 */
[----:B------:R-:W-:-:S02]  /*5620*/  ULOP3.LUT UR16, UR6, 0x10000, URZ, 0xfc, !UPT ;  /* 0x0001000006107892 */ /* 0x000fc4000f8efcff */
[----:B------:R-:W-:Y:S02]  /*5630*/  USEL UR23, UR22, 0x1, !UP0 ;  /* 0x0000000116177887 */ /* 0x000fe4000c000000 */
[----:B------:R-:W-:Y:S02]  /*5640*/  ULOP3.LUT UR17, UR5, 0x10000, URZ, 0xfc, !UPT ;  /* 0x0001000005117892 */ /* 0x000fe4000f8efcff */
[----:B------:R-:W-:Y:S02]  /*5650*/  UIADD3 UR23, UPT, UPT, -UR23, URZ, URZ ;  /* 0x000000ff17177290 */ /* 0x000fe4000fffe1ff */
[----:B-1----:R-:W-:Y:S01]  /*5660*/  UISETP.GE.AND UP4, UPT, UR8, 0x1, UPT ;  /* 0x000000010800788c */ /* 0x002fe2000bf86270 */
[----:B--2---:R-:W-:-:S15]  /*5670*/  R2UR UR24, R0 ;  /* 0x00000000001872ca */ /* 0x004fde00000e0000 */
.L_x_117:
[----:B------:R-:W-:Y:S02]  /*5680*/  LEA R0, R10, UR13, 0x3 ;  /* 0x0000000d0a007c11 */ /* 0x000fe4000f8e18ff */
[----:B------:R-:W-:Y:S02]  /*5690*/  SHF.L.U32 R2, R9, 0x1f, RZ ;  /* 0x0000001f09027819 */ /* 0x000fe400000006ff */
[----:B------:R-:W-:Y:S01]  /*56a0*/  PLOP3.LUT P0, PT, PT, PT, UP4, 0x80, 0x8 ;  /* 0x000000000008781c */ /* 0x000fe20003f0f048 */
[----:B------:R-:W-:Y:S01]  /*56b0*/  VIADD R3, R0, 0x390 ;  /* 0x0000039000037836 */ /* 0x000fe20000000000 */
[----:B-1----:R-:W1:Y:S02]  /*56c0*/  SYNCS.PHASECHK.TRANS64.TRYWAIT P1, [R0+URZ+0x380], R2 ;  /* 0x00038002000075a7 */ /* 0x002e6400080211ff */
[----:B-1-3--:R-:W-:Y:S09]  /*56d0*/  @!P1 BRA `(.L_x_111) ;  /* 0x0000004800ac9947 */ /* 0x00aff20003800000 */
.L_x_268:
[----:B------:R-:W-:Y:S01]  /*56e0*/  LEA R4, R10, UR13, 0x4 ;  /* 0x0000000d0a047c11 */ /* 0x000fe2000f8e20ff */
[----:B------:R-:W-:Y:S01]  /*56f0*/  @UP4 ULEA UR4, UR10, UR13, 0x3 ;  /* 0x0000000d0a044291 */ /* 0x000fe2000f8e18ff */
[----:B------:R-:W-:Y:S01]  /*5700*/  PLOP3.LUT P2, PT, PT, PT, PT, 0x80, 0x8 ;  /* 0x000000000008781c */ /* 0x000fe20003f4f070 */
[----:B------:R-:W-:Y:S01]  /*5710*/  ULEA UR19, UR18, UR13, 0x3 ;  /* 0x0000000d12137291 */ /* 0x000fe2000f8e18ff */
[----:B------:R-:W-:Y:S02]  /*5720*/  PRMT R3, RZ, 0x654, R3 ;  /* 0x00000654ff037816 */ /* 0x000fe40000000003 */
[----:B------:R-:W2:Y:S01]  /*5730*/  LDS.128 R4, [R4+0x410] ;  /* 0x0004100004047984 */ /* 0x000ea20000000c00 */
[----:B-1----:R-:W-:Y:S02]  /*5740*/  @P0 SHF.L.U32 R2, R8, 0x1f, RZ ;  /* 0x0000001f08020819 */ /* 0x002fe400000006ff */
[----:B------:R-:W-:Y:S01]  /*5750*/  SHF.L.U32 R0, R11, 0x1f, RZ ;  /* 0x0000001f0b007819 */ /* 0x000fe200000006ff */
[----:B------:R-:W-:Y:S01]  /*5760*/  @!PT LDS RZ, [RZ] ;  /* 0x00000000fffff984 */ /* 0x000fe20000000800 */
[----:B------:R-:W-:Y:S01]  /*5770*/  @!PT LDS RZ, [RZ] ;  /* 0x00000000fffff984 */ /* 0x000fe20000000800 */
[----:B------:R-:W-:Y:S01]  /*5780*/  @!PT LDS RZ, [RZ] ;  /* 0x00000000fffff984 */ /* 0x000fe20000000800 */
[----:B------:R-:W-:Y:S01]  /*5790*/  @!PT LDS RZ, [RZ] ;  /* 0x00000000fffff984 */ /* 0x000fe20000000800 */
[----:B------:R1:W-:Y:S06]  /*57a0*/  MEMBAR.ALL.CTA ;  /* 0x0000000000007992 */ /* 0x0003ec0000008000 */
[----:B-1----:R-:W1:Y:S02]  /*57b0*/  FENCE.VIEW.ASYNC.S ;  /* 0x00000000000073c6 */ /* 0x002e640000000000 */
[----:B-1----:R1:W-:Y:S01]  /*57c0*/  SYNCS.ARRIVE.TRANS64.RED.A1T0 RZ, [R3+URZ], RZ ;  /* 0x000000ff03ff79a7 */ /* 0x0023e200081004ff */
[----:B------:R1:W3:Y:S01]  /*57d0*/  @P0 SYNCS.PHASECHK.TRANS64.TRYWAIT P2, [UR4], R2 ;  /* 0x00000002ff0005a7 */ /* 0x0002e20008041104 */
[----:B--2---:R-:W-:Y:S01]  /*57e0*/  LOP3.LUT P1, RZ, R6, 0x1, RZ, 0xc0, !PT ;  /* 0x0000000106ff7812 */ /* 0x004fe2000782c0ff */
[----:B------:R-:W2:Y:S02]  /*57f0*/  SYNCS.PHASECHK.TRANS64.TRYWAIT P0, [UR19+0x3c0], R0 ;  /* 0x0003c000ff0075a7 */ /* 0x000ea40008001113 */
[----:B-123--:R-:W-:Y:S10]  /*5800*/  @!P0 BRA `(.L_x_112) ;  /* 0x0000004800748947 */ /* 0x00eff40003800000 */
.L_x_270:
[----:B------:R-:W-:Y:S01]  /*5810*/  IADD3 R10, PT, PT, R10, 0x1, RZ ;  /* 0x000000010a0a7810 */ /* 0x000fe20007ffe0ff */
[----:B------:R-:W-:Y:S06]  /*5820*/  BRA.U !UP4, `(.L_x_113) ;  /* 0x000000010ca07547 */ /* 0x000fec000b800000 */
[----:B------:R-:W-:Y:S02]  /*5830*/  ULEA.HI UR4, UR18, UR18, URZ, 0x1 ;  /* 0x0000001212047291 */ /* 0x000fe4000f8f08ff */
[----:B------:R-:W-:Y:S02]  /*5840*/  UPLOP3.LUT UP2, UPT, UPT, UPT, UPT, 0x40, 0x4 ;  /* 0x000000000004789c */ /* 0x000fe40003f4e870 */
[----:B------:R-:W-:Y:S02]  /*5850*/  USHF.L.U32 UR5, UR4, 0x5, URZ ;  /* 0x0000000504057899 */ /* 0x000fe400080006ff */
[----:B------:R-:W-:Y:S02]  /*5860*/  ULOP3.LUT UR14, UR4, 0xffe, URZ, 0xc0, !UPT ;  /* 0x00000ffe040e7892 */ /* 0x000fe4000f8ec0ff */
[----:B------:R-:W-:Y:S02]  /*5870*/  ULOP3.LUT UR4, UR5, 0xffffffc0, URZ, 0xc0, !UPT ;  /* 0xffffffc005047892 */ /* 0x000fe4000f8ec0ff */
[----:B------:R-:W-:-:S02]  /*5880*/  UIADD3 UR14, UPT, UPT, -UR14, UR18, URZ ;  /* 0x000000120e0e7290 */ /* 0x000fc4000fffe1ff */
[----:B------:R-:W-:Y:S01]  /*5890*/  UIADD3 UR4, UPT, UPT, UR24, UR4, URZ ;  /* 0x0000000418047290 */ /* 0x000fe2000fffe0ff */
[----:B------:R-:W-:Y:S01]  /*58a0*/  UMOV UR12, UR23 ;  /* 0x00000017000c7c82 */ /* 0x000fe20008000000 */
[----:B------:R-:W-:Y:S02]  /*58b0*/  UMOV UR11, UR22 ;  /* 0x00000016000b7c82 */ /* 0x000fe40008000000 */
[----:B------:R-:W-:Y:S01]  /*58c0*/  ULEA UR14, UR14, UR4, 0x14 ;  /* 0x000000040e0e7291 */ /* 0x000fe2000f8ea0ff */
[----:B------:R-:W-:-:S11]  /*58d0*/  UMOV UR5, UR10 ;  /* 0x0000000a00057c82 */ /* 0x000fd60008000000 */
.L_x_116:
[----:B------:R-:W-:Y:S02]  /*58e0*/  UIADD3 UR12, UPT, UPT, UR12, 0x1, URZ ;  /* 0x000000010c0c7890 */ /* 0x000fe4000fffe0ff */
[----:B--2---:R-:W-:Y:S02]  /*58f0*/  ULEA UR6, UR5, UR13, 0x3 ;  /* 0x0000000d05067291 */ /* 0x004fe4000f8e18ff */
[----:B------:R-:W-:Y:S01]  /*5900*/  UISETP.NE.AND UP3, UPT, UR12, URZ, UPT ;  /* 0x000000ff0c00728c */ /* 0x000fe2000bf65270 */
[----:B---3--:R-:W-:Y:S10]  /*5910*/  @P2 BRA `(.L_x_114) ;  /* 0x00000000000c2947 */ /* 0x008ff40003800000 */
[----:B-1----:R-:W-:Y:S04]  /*5920*/  SHF.L.U32 R2, R8, 0x1f, RZ ;  /* 0x0000001f08027819 */ /* 0x002fe800000006ff */
[----:B------:R-:W1:Y:S02]  /*5930*/  SYNCS.PHASECHK.TRANS64.TRYWAIT P0, [UR6], R2 ;  /* 0x00000002ff0075a7 */ /* 0x000e640008001106 */
[----:B-1----:R-:W-:Y:S05]  /*5940*/  @!P0 BRA `(.L_x_115) ;  /* 0x00000048003c8947 */ /* 0x002fea0003800000 */
.L_x_114:
[----:B------:R-:W-:Y:S01]  /*5950*/  UISETP.NE.AND UP0, UPT, UR11, 0x1, UPT ;  /* 0x000000010b00788c */ /* 0x000fe2000bf05270 */
[----:B------:R-:W-:Y:S01]  /*5960*/  PLOP3.LUT P2, PT, PT, PT, PT, 0x80, 0x8 ;  /* 0x000000000008781c */ /* 0x000fe20003f4f070 */
[----:B------:R-:W-:Y:S02]  /*5970*/  UIADD3 UR4, UPT, UPT, UR5, 0x1, URZ ;  /* 0x0000000105047890 */ /* 0x000fe4000fffe0ff */
[----:B------:R-:W-:Y:S02]  /*5980*/  ULEA UR8, UR5, UR17, 0x7 ;  /* 0x0000001105087291 */ /* 0x000fe4000f8e38ff */
[----:B------:R-:W-:Y:S01]  /*5990*/  UISETP.NE.AND UP1, UPT, UR4, 0x36, UPT ;  /* 0x000000360400788c */ /* 0x000fe2000bf25270 */
[----:B------:R-:W-:Y:S01]  /*59a0*/  PLOP3.LUT P0, PT, PT, PT, UP0, 0x80, 0x8 ;  /* 0x000000000008781c */ /* 0x000fe20003f0f008 */
[----:B------:R-:W-:Y:S02]  /*59b0*/  UIADD3 UR11, UPT, UPT, UR11, -0x1, URZ ;  /* 0xffffffff0b0b7890 */ /* 0x000fe4000fffe0ff */
[----:B------:R-:W-:Y:S02]  /*59c0*/  USEL UR7, URZ, 0x1, UP1 ;  /* 0x00000001ff077887 */ /* 0x000fe40008800000 */
[----:B------:R-:W-:Y:S01]  /*59d0*/  USEL UR10, UR4, URZ, UP1 ;  /* 0x000000ff040a7287 */ /* 0x000fe20008800000 */
[----:B------:R-:W-:Y:S03]  /*59e0*/  UMOV UR9, 0xc0004010 ;  /* 0xc000401000097882 */ /* 0x000fe60000000000 */
[----:B------:R-:W-:Y:S01]  /*59f0*/  @UP0 ULEA UR4, UR10, UR13, 0x3 ;  /* 0x0000000d0a040291 */ /* 0x000fe2000f8e18ff */
[----:B------:R-:W-:Y:S01]  /*5a00*/  LOP3.LUT R8, R8, UR7, RZ, 0x3c, !PT ;  /* 0x0000000708087c12 */ /* 0x000fe2000f8e3cff */
[----:B------:R-:W-:Y:S03]  /*5a10*/  UMOV UR7, 0xc0004010 ;  /* 0xc000401000077882 */ /* 0x000fe60000000000 */
[----:B-1----:R-:W-:Y:S04]  /*5a20*/  @P0 SHF.L.U32 R0, R8, 0x1f, RZ ;  /* 0x0000001f08000819 */ /* 0x002fe800000006ff */
[----:B------:R2:W3:Y:S01]  /*5a30*/  @P0 SYNCS.PHASECHK.TRANS64.TRYWAIT P2, [UR4], R0 ;  /* 0x00000000ff0005a7 */ /* 0x0004e20008041104 */
[----:B------:R-:W-:Y:S02]  /*5a40*/  UIADD3 UR4, UPT, UPT, UR6, 0x1b0, URZ ;  /* 0x000001b006047890 */ /* 0x000fe4000fffe0ff */
[----:B------:R-:W-:Y:S03]  /*5a50*/  ULEA UR6, UR5, UR16, 0x7 ;  /* 0x0000001005067291 */ /* 0x000fe6000f8e38ff */
[----:B------:R-:W-:Y:S06]  /*5a60*/  UMOV UR5, UR10 ;  /* 0x0000000a00057c82 */ /* 0x000fec0008000000 */
[----:B------:R2:W-:Y:S01]  /*5a70*/  UTCIMMA gdesc[UR6], gdesc[UR8], tmem[UR14], tmem[UR20], idesc[UR21], UP2 ;  /* 0x00ff1408060075ea */ /* 0x0005e2000900010e */
[----:B------:R-:W-:Y:S01]  /*5a80*/  UPLOP3.LUT UP2, UPT, UPT, UPT, UPT, 0x80, 0x8 ;  /* 0x000000000008789c */ /* 0x000fe20003f4f070 */
[----:B------:R2:W-:Y:S01]  /*5a90*/  UTCBAR.MULTICAST [UR4], URZ, UR15 ;  /* 0x000000ff040073e9 */ /* 0x0005e2000800080f */
[----:B------:R-:W-:Y:S09]  /*5aa0*/  BRA.U UP3, `(.L_x_116) ;  /* 0xfffffffd038c7547 */ /* 0x000ff2000b83ffff */
.L_x_113:
[----:B--2---:R-:W-:Y:S01]  /*5ab0*/  UIADD3 UR4, UPT, UPT, UR18, 0x1, URZ ;  /* 0x0000000112047890 */ /* 0x004fe2000fffe0ff */
[C---:B------:R-:W-:Y:S01]  /*5ac0*/  ISETP.NE.AND P0, PT, R10.reuse, 0x2, PT ;  /* 0x000000020a00780c */ /* 0x040fe20003f05270 */
[----:B------:R-:W-:Y:S02]  /*5ad0*/  UIADD3 UR5, UPT, UPT, UR19, 0x3a0, URZ ;  /* 0x000003a013057890 */ /* 0x000fe4000fffe0ff */
[----:B------:R-:W-:Y:S01]  /*5ae0*/  UISETP.NE.AND UP0, UPT, UR4, 0x4, UPT ;  /* 0x000000040400788c */ /* 0x000fe2000bf05270 */
[----:B-1----:R-:W-:Y:S02]  /*5af0*/  SEL R0, RZ, 0x1, P0 ;  /* 0x00000001ff007807 */ /* 0x002fe40000000000 */
[----:B------:R-:W-:Y:S01]  /*5b00*/  SEL R10, R10, RZ, P0 ;  /* 0x000000ff0a0a7207 */ /* 0x000fe20000000000 */
[----:B------:R-:W-:Y:S01]  /*5b10*/  USEL UR6, URZ, 0x1, UP0 ;  /* 0x00000001ff067887 */ /* 0x000fe20008000000 */
[----:B------:R-:W-:Y:S01]  /*5b20*/  LOP3.LUT R9, R9, R0, RZ, 0x3c, !PT ;  /* 0x0000000009097212 */ /* 0x000fe200078e3cff */
[----:B------:R-:W-:Y:S01]  /*5b30*/  USEL UR18, UR4, URZ, UP0 ;  /* 0x000000ff04127287 */ /* 0x000fe20008000000 */
[----:B------:R1:W-:Y:S03]  /*5b40*/  UTCBAR [UR5], URZ ;  /* 0x000000ff050073e9 */ /* 0x0003e600080000ff */
[----:B------:R-:W-:Y:S01]  /*5b50*/  LOP3.LUT R11, R11, UR6, RZ, 0x3c, !PT ;  /* 0x000000060b0b7c12 */ /* 0x000fe2000f8e3cff */
[----:B------:R-:W-:Y:S07]  /*5b60*/  @P1 BRA `(.L_x_117) ;  /* 0xfffffff800c41947 */ /* 0x000fee000383ffff */
[----:B------:R-:W2:Y:S01]  /*5b70*/  S2UR UR8, SR_CgaCtaId ;  /* 0x00000000000879c3 */ /* 0x000ea20000008800 */
[----:B------:R-:W-:Y:S01]  /*5b80*/  ELECT P0, URZ, PT ;  /* 0x0000000000ff782f */ /* 0x000fe20003800000 */
[----:B------:R-:W-:Y:S01]  /*5b90*/  IMAD.MOV.U32 R0, RZ, RZ, 0x1 ;  /* 0x00000001ff007424 */ /* 0x000fe200078e00ff */
[----:B------:R-:W-:Y:S01]  /*5ba0*/  UIADD3 UR13, UPT, UPT, UR13, 0x3c0, URZ ;  /* 0x000003c00d0d7890 */ /* 0x000fe2000fffe0ff */
[----:B------:R-:W-:Y:S01]  /*5bb0*/  SHF.L.U32 R2, R11, 0x1f, RZ ;  /* 0x0000001f0b027819 */ /* 0x000fe200000006ff */
[----:B------:R-:W-:-:S03]  /*5bc0*/  UMOV UR4, 0x40 ;  /* 0x0000004000047882 */ /* 0x000fc60000000000 */
[----:B------:R-:W-:Y:S01]  /*5bd0*/  UVIRTCOUNT.DEALLOC.SMPOOL 0x80 ;  /* 0x000000800000784c */ /* 0x000fe20000000000 */
[----:B--2---:R-:W-:Y:S02]  /*5be0*/  ULEA UR8, UR8, UR4, 0x18 ;  /* 0x0000000408087291 */ /* 0x004fe4000f8ec0ff */
[----:B------:R-:W-:-:S07]  /*5bf0*/  ULEA UR4, UR18, UR13, 0x3 ;  /* 0x0000000d12047291 */ /* 0x000fce000f8e18ff */
[----:B------:R2:W-:Y:S02]  /*5c00*/  @P0 STS.U8 [UR8+0x1c], R0 ;  /* 0x00001c00ff000988 */ /* 0x0005e40008000008 */
[----:B------:R-:W4:Y:S02]  /*5c10*/  SYNCS.PHASECHK.TRANS64.TRYWAIT P0, [UR4], R2 ;  /* 0x00000002ff0075a7 */ /* 0x000f240008001104 */
[----:B--2-4-:R-:W-:Y:S05]  /*5c20*/  @!P0 BRA `(.L_x_118) ;  /* 0x00000044009c8947 */ /* 0x014fea0003800000 */
.L_x_273:
[----:B------:R-:W-:-:S04]  /*5c30*/  UIADD3 UR4, UPT, UPT, UR18, 0x1, URZ ;  /* 0x0000000112047890 */ /* 0x000fc8000fffe0ff */
[----:B------:R-:W-:-:S04]  /*5c40*/  UISETP.NE.AND UP0, UPT, UR4, 0x4, UPT ;  /* 0x000000040400788c */ /* 0x000fc8000bf05270 */
[----:B------:R-:W-:Y:S02]  /*5c50*/  USEL UR6, URZ, 0x1, UP0 ;  /* 0x00000001ff067887 */ /* 0x000fe40008000000 */
[----:B------:R-:W-:-:S04]  /*5c60*/  USEL UR4, UR4, URZ, UP0 ;  /* 0x000000ff04047287 */ /* 0x000fc80008000000 */
[----:B-1----:R-:W-:Y:S01]  /*5c70*/  ULEA UR5, UR4, UR13, 0x3 ;  /* 0x0000000d04057291 */ /* 0x002fe2000f8e18ff */
[----:B--2---:R-:W-:-:S04]  /*5c80*/  LOP3.LUT R2, R11, UR6, RZ, 0x3c, !PT ;  /* 0x000000060b027c12 */ /* 0x004fc8000f8e3cff */
[----:B------:R-:W-:-:S04]  /*5c90*/  SHF.L.U32 R3, R2, 0x1f, RZ ;  /* 0x0000001f02037819 */ /* 0x000fc800000006ff */
[----:B------:R-:W1:Y:S02]  /*5ca0*/  SYNCS.PHASECHK.TRANS64.TRYWAIT P0, [UR5], R3 ;  /* 0x00000003ff0075a7 */ /* 0x000e640008001105 */
[----:B-1----:R-:W-:Y:S05]  /*5cb0*/  @!P0 BRA `(.L_x_119) ;  /* 0x0000004400908947 */ /* 0x002fea0003800000 */
.L_x_275:
        /* <DEDUP_REMOVED lines=9> */
.L_x_277:
[----:B------:R-:W-:-:S04]  /*5d50*/  UIADD3 UR4, UPT, UPT, UR4, 0x1, URZ ;  /* 0x0000000104047890 */ /* 0x000fc8000fffe0ff */
[----:B------:R-:W-:-:S04]  /*5d60*/  UISETP.NE.AND UP0, UPT, UR4, 0x4, UPT ;  /* 0x000000040400788c */ /* 0x000fc8000bf05270 */
[----:B------:R-:W-:Y:S02]  /*5d70*/  USEL UR5, URZ, 0x1, UP0 ;  /* 0x00000001ff057887 */ /* 0x000fe40008000000 */
[----:B------:R-:W-:-:S04]  /*5d80*/  USEL UR4, UR4, URZ, UP0 ;  /* 0x000000ff04047287 */ /* 0x000fc80008000000 */
[----:B------:R-:W-:Y:S01]  /*5d90*/  ULEA UR4, UR4, UR13, 0x3 ;  /* 0x0000000d04047291 */ /* 0x000fe2000f8e18ff */
[----:B------:R-:W-:-:S04]  /*5da0*/  LOP3.LUT R2, R2, UR5, RZ, 0x3c, !PT ;  /* 0x0000000502027c12 */ /* 0x000fc8000f8e3cff */
[----:B------:R-:W-:-:S04]  /*5db0*/  SHF.L.U32 R2, R2, 0x1f, RZ ;  /* 0x0000001f02027819 */ /* 0x000fc800000006ff */
[----:B------:R-:W2:Y:S02]  /*5dc0*/  SYNCS.PHASECHK.TRANS64.TRYWAIT P0, [UR4], R2 ;  /* 0x00000002ff0075a7 */ /* 0x000ea40008001104 */
[----:B--2---:R-:W-:Y:S05]  /*5dd0*/  @!P0 BRA `(.L_x_121) ;  /* 0x0000004400788947 */ /* 0x004fea0003800000 */
.L_x_279:
[----:B------:R-:W-:Y:S01]  /*5de0*/  NOP ;  /* 0x0000000000007918 */ /* 0x000fe20000000000 */
[----:B-1----:R-:W1:Y:S01]  /*5df0*/  LDS R0, [UR8+0x14] ;  /* 0x00001408ff007984 */ /* 0x002e620008000800 */
[----:B------:R-:W-:Y:S01]  /*5e00*/  ULOP3.LUT UR4, UR24, 0xffff, URZ, 0xc0, !UPT ;  /* 0x0000ffff18047892 */ /* 0x000fe2000f8ec0ff */
[----:B------:R-:W-:Y:S01]  /*5e10*/  UMOV UR5, 0xffff ;  /* 0x0000ffff00057882 */ /* 0x000fe20000000000 */
[----:B------:R-:W-:Y:S02]  /*5e20*/  UMOV UR6, 0x1 ;  /* 0x0000000100067882 */ /* 0x000fe40000000000 */
[----:B------:R-:W-:-:S04]  /*5e30*/  USHF.R.U32.HI UR4, URZ, 0x5, UR4 ;  /* 0x00000005ff047899 */ /* 0x000fc80008011604 */
[----:B------:R-:W-:Y:S02]  /*5e40*/  USHF.L.U32 UR5, UR5, UR4, URZ ;  /* 0x0000000405057299 */ /* 0x000fe400080006ff */
[----:B------:R-:W-:-:S04]  /*5e50*/  USHF.L.U32 UR4, UR6, UR4, URZ ;  /* 0x0000000406047299 */ /* 0x000fc800080006ff */
[----:B-1----:R-:W-:-:S04]  /*5e60*/  LOP3.LUT R0, R0, UR5, RZ, 0xc0, !PT ;  /* 0x0000000500007c12 */ /* 0x002fc8000f8ec0ff */
[----:B------:R-:W-:-:S13]  /*5e70*/  ISETP.NE.AND P0, PT, R0, UR5, PT ;  /* 0x0000000500007c0c */ /* 0x000fda000bf05270 */
[----:B------:R-:W-:Y:S05]  /*5e80*/  @P0 BRA `(.L_x_122) ;  /* 0x0000000000580947 */ /* 0x000fea0003800000 */
[----:B------:R-:W1:Y:S02]  /*5e90*/  LDS R0, [UR8+0x18] ;  /* 0x00001808ff007984 */ /* 0x000e640008000800 */
[----:B-1----:R-:W-:-:S04]  /*5ea0*/  LOP3.LUT R0, R0, UR4, RZ, 0xc0, !PT ;  /* 0x0000000400007c12 */ /* 0x002fc8000f8ec0ff */
[----:B------:R-:W-:-:S13]  /*5eb0*/  ISETP.NE.AND P0, PT, R0, UR4, PT ;  /* 0x0000000400007c0c */ /* 0x000fda000bf05270 */
[----:B------:R-:W-:Y:S05]  /*5ec0*/  @P0 BRA `(.L_x_123) ;  /* 0x00000000003c0947 */ /* 0x000fea0003800000 */
[----:B------:R-:W1:Y:S01]  /*5ed0*/  S2R R2, SR_LANEID ;  /* 0x0000000000027919 */ /* 0x000e620000000000 */
[----:B------:R-:W-:-:S06]  /*5ee0*/  ULOP3.LUT UR5, URZ, UR5, URZ, 0x33, !UPT ;  /* 0x00000005ff057292 */ /* 0x000fcc000f8e33ff */
[----:B------:R-:W-:-:S04]  /*5ef0*/  IMAD.U32 R0, RZ, RZ, UR5 ;  /* 0x00000005ff007e24 */ /* 0x000fc8000f8e00ff */
[----:B------:R2:W4:Y:S02]  /*5f00*/  REDUX UR7, R0 ;  /* 0x00000000000773c4 */ /* 0x0005240000000000 */
[----:B------:R1:W-:Y:S01]  /*5f10*/  UTCATOMSWS.AND URZ, UR5 ;  /* 0x0000000500ff79e3 */ /* 0x0003e20008000000 */
[----:B--2---:R-:W-:Y:S01]  /*5f20*/  LOP3.LUT R0, RZ, UR4, RZ, 0x33, !PT ;  /* 0x00000004ff007c12 */ /* 0x004fe2000f8e33ff */
[----:B------:R-:W-:Y:S02]  /*5f30*/  VOTEU.ANY UR4, UPT, PT ;  /* 0x0000000000047886 */ /* 0x000fe400038e0100 */
[----:B------:R-:W-:Y:S02]  /*5f40*/  UFLO.U32 UR4, UR4 ;  /* 0x00000004000472bd */ /* 0x000fe400080e0000 */
[----:B------:R-:W2:Y:S04]  /*5f50*/  REDUX UR6, R0 ;  /* 0x00000000000673c4 */ /* 0x000ea80000000000 */
[----:B-1----:R-:W-:-:S02]  /*5f60*/  ISETP.EQ.U32.AND P0, PT, R2, UR4, PT ;  /* 0x0000000402007c0c */ /* 0x002fc4000bf02070 */
[----:B----4-:R-:W-:-:S11]  /*5f70*/  MOV R2, UR7 ;  /* 0x0000000700027c02 */ /* 0x010fd60008000f00 */
[----:B------:R1:W-:Y:S01]  /*5f80*/  @P0 ATOMS.AND RZ, [UR8+0x14], R2 ;  /* 0x00001402ffff098c */ /* 0x0003e2000a800008 */
[----:B--2---:R-:W-:-:S05]  /*5f90*/  IMAD.U32 R0, RZ, RZ, UR6 ;  /* 0x00000006ff007e24 */ /* 0x004fca000f8e00ff */
[----:B------:R1:W-:Y:S01]  /*5fa0*/  @P0 ATOMS.AND RZ, [UR8+0x18], R0 ;  /* 0x00001800ffff098c */ /* 0x0003e2000a800008 */
[----:B------:R-:W-:Y:S05]  /*5fb0*/  BRA `(.L_x_124) ;  /* 0x0000000000147947 */ /* 0x000fea0003800000 */
.L_x_123:
[----:B------:R-:W-:Y:S02]  /*5fc0*/  MOV R2, 0x5fe0 ;  /* 0x00005fe000027802 */ /* 0x000fe40000000f00 */
[----:B---3-5:R-:W-:Y:S05]  /*5fd0*/  CALL.REL.NOINC `($__internal_0_$__cuda_sm10x_tcgen05_guardrail_trap_col_being_dealloced_not_returned_by_alloc) ;  /* 0x0000004400947944 */ /* 0x028fea0003c00000 */
[----:B------:R-:W-:Y:S05]  /*5fe0*/  BRA `(.L_x_124) ;  /* 0x0000000000087947 */ /* 0x000fea0003800000 */
.L_x_122:
[----:B------:R-:W-:Y:S02]  /*5ff0*/  MOV R2, 0x6010 ;  /* 0x0000601000027802 */ /* 0x000fe40000000f00 */
[----:B---3-5:R-:W-:Y:S05]  /*6000*/  CALL.REL.NOINC `($__internal_2_$__cuda_sm10x_tcgen05_guardrail_trap_unallocated_columns_being_dealloced) ;  /* 0x0000004400a07944 */ /* 0x028fea0003c00000 */
.L_x_124:
[----:B------:R-:W-:Y:S01]  /*6010*/  NOP ;  /* 0x0000000000007918 */ /* 0x000fe20000000000 */
[----:B------:R-:W-:Y:S05]  /*6020*/  EXIT ;  /* 0x000000000000794d */ /* 0x000fea0003800000 */
.L_x_106:
[----:B------:R-:W-:-:S09]  /*6030*/  UISETP.NE.OR UP0, UPT, UR22, 0x3, !UP3 ;  /* 0x000000031600788c */ /* 0x000fd2000df05670 */
[----:B------:R-:W-:Y:S05]  /*6040*/  BRA.U UP0, `(.L_x_125) ;  /* 0x0000000d00087547 */ /* 0x000fea000b800000 */
[----:B------:R-:W2:Y:S01]  /*6050*/  LDCU UR26, c[0x0][0x370] ;  /* 0x00006e00ff1a77ac */ /* 0x000ea20008000800 */
[----:B------:R-:W3:Y:S01]  /*6060*/  LDC.64 R16, c[0x0][0x348] ;  /* 0x0000d200ff107b82 */ /* 0x000ee20000000a00 */
[----:B------:R-:W-:Y:S02]  /*6070*/  HFMA2 R13, -RZ, RZ, 0, 0 ;  /* 0x00000000ff0d7431 */ /* 0x000fe400000001ff */
[----:B------:R-:W-:Y:S01]  /*6080*/  IMAD.MOV.U32 R15, RZ, RZ, 0x1 ;  /* 0x00000001ff0f7424 */ /* 0x000fe200078e00ff */
[----:B------:R-:W2:Y:S01]  /*6090*/  LDCU.128 UR28, c[0x0][0xb10] ;  /* 0x00016200ff1c77ac */ /* 0x000ea20008000c00 */
[----:B------:R-:W-:Y:S01]  /*60a0*/  IMAD.MOV.U32 R14, RZ, RZ, RZ ;  /* 0x000000ffff0e7224 */ /* 0x000fe200078e00ff */
[----:B------:R-:W-:Y:S01]  /*60b0*/  MOV R7, 0x1000 ;  /* 0x0000100000077802 */ /* 0x000fe20000000f00 */
[----:B------:R-:W4:Y:S01]  /*60c0*/  LDCU UR25, c[0x0][0x374] ;  /* 0x00006e80ff1977ac */ /* 0x000f220008000800 */
[----:B------:R-:W1:Y:S01]  /*60d0*/  LDC.64 R2, c[0x0][0x888] ;  /* 0x00022200ff027b82 */ /* 0x000e620000000a00 */
[----:B------:R-:W4:Y:S01]  /*60e0*/  LDCU UR16, c[0x0][0xb0c] ;  /* 0x00016180ff1077ac */ /* 0x000f220008000800 */
[----:B------:R-:W3:Y:S06]  /*60f0*/  LDCU UR35, c[0x0][0xb20] ;  /* 0x00016400ff2377ac */ /* 0x000eec0008000800 */
[----:B------:R-:W1:Y:S01]  /*6100*/  LDC.64 R4, c[0x0][0x890] ;  /* 0x00022400ff047b82 */ /* 0x000e620000000a00 */
[----:B------:R-:W3:Y:S01]  /*6110*/  LDCU UR4, c[0x0][0xb30] ;  /* 0x00016600ff0477ac */ /* 0x000ee20008000800 */
[----:B------:R-:W-:Y:S01]  /*6120*/  UMOV UR17, 0x400 ;  /* 0x0000040000117882 */ /* 0x000fe20000000000 */
[----:B--2---:R-:W-:-:S02]  /*6130*/  UIMAD.WIDE.U32 UR32, UR26, UR28, URZ ;  /* 0x0000001c1a2072a5 */ /* 0x004fc4000f8e00ff */
[----:B----4-:R-:W-:Y:S02]  /*6140*/  UIMAD.WIDE.U32 UR6, UR25, UR31, URZ ;  /* 0x0000001f190672a5 */ /* 0x010fe4000f8e00ff */
[----:B------:R-:W-:Y:S02]  /*6150*/  ULEA UR17, UR48, UR17, 0x18 ;  /* 0x0000001130117291 */ /* 0x000fe4000f8ec0ff */
[----:B------:R-:W-:Y:S02]  /*6160*/  UPLOP3.LUT UP3, UPT, UPT, UPT, UPT, 0x40, 0x4 ;  /* 0x000000000004789c */ /* 0x000fe40003f6e870 */
[----:B------:R-:W-:Y:S01]  /*6170*/  UIADD3 UR5, UPT, UPT, UR17, 0x360, URZ ;  /* 0x0000036011057890 */ /* 0x000fe2000fffe0ff */
[----:B------:R-:W-:Y:S01]  /*6180*/  UMOV UR32, UR33 ;  /* 0x0000002100207c82 */ /* 0x000fe20008000000 */
[----:B------:R-:W-:Y:S01]  /*6190*/  UMOV UR27, UR7 ;  /* 0x00000007001b7c82 */ /* 0x000fe20008000000 */
[----:B------:R-:W-:Y:S02]  /*61a0*/  UISETP.GE.AND UP0, UPT, UR40, 0x1, UPT ;  /* 0x000000012800788c */ /* 0x000fe4000bf06270 */
[----:B------:R-:W-:Y:S01]  /*61b0*/  UISETP.NE.AND UP4, UPT, UR40, 0x1, UPT ;  /* 0x000000012800788c */ /* 0x000fe2000bf85270 */
[----:B------:R-:W2:Y:S01]  /*61c0*/  LDCU.64 UR14, c[0x0][0xb28] ;  /* 0x00016500ff0e77ac */ /* 0x000ea20008000a00 */
[----:B------:R-:W-:-:S02]  /*61d0*/  UISETP.NE.AND UP6, UPT, UR16, 0x1, UPT ;  /* 0x000000011000788c */ /* 0x000fc4000bfc5270 */
[----:B------:R-:W-:Y:S02]  /*61e0*/  UISETP.NE.AND UP5, UPT, UR30, 0x1, UPT ;  /* 0x000000011e00788c */ /* 0x000fe4000bfa5270 */
[----:B------:R-:W-:Y:S02]  /*61f0*/  UPRMT UR48, UR48, 0x654, UR5 ;  /* 0x0000065430307896 */ /* 0x000fe40008000005 */
[----:B------:R-:W-:Y:S02]  /*6200*/  USHF.R.U32.HI UR32, URZ, UR29, UR32 ;  /* 0x0000001dff207299 */ /* 0x000fe40008011620 */
[----:B---3--:R-:W-:Y:S02]  /*6210*/  USHF.R.U32.HI UR27, URZ, UR35, UR27 ;  /* 0x00000023ff1b7299 */ /* 0x008fe4000801161b */
[----:B------:R-:W-:-:S11]  /*6220*/  UISETP.NE.AND UP2, UPT, UR4, 0x1, UPT ;  /* 0x000000010400788c */ /* 0x000fd6000bf45270 */
.L_x_133:
[C---:B------:R-:W-:Y:S02]  /*6230*/  LEA R12, R14.reuse, UR17, 0x3 ;  /* 0x000000110e0c7c11 */ /* 0x040fe4000f8e18ff */
[----:B------:R-:W-:Y:S02]  /*6240*/  SHF.L.U32 R0, R13, 0x1f, RZ ;  /* 0x0000001f0d007819 */ /* 0x000fe400000006ff */
[----:B------:R-:W-:Y:S02]  /*6250*/  LEA R8, R14, UR17, 0x4 ;  /* 0x000000110e087c11 */ /* 0x000fe4000f8e20ff */
[----:B---3--:R-:W3:Y:S02]  /*6260*/  SYNCS.PHASECHK.TRANS64.TRYWAIT P0, [R12+URZ+0x380], R0 ;  /* 0x000380000c0075a7 */ /* 0x008ee400080011ff */
[----:B---3--:R-:W-:Y:S05]  /*6270*/  @!P0 BRA `(.L_x_126) ;  /* 0x0000004000688947 */ /* 0x008fea0003800000 */
.L_x_280:
[----:B------:R-:W4:Y:S01]  /*6280*/  LDS.128 R8, [R8+0x410] ;  /* 0x0004100008087984 */ /* 0x000f220000000c00 */
[----:B------:R-:W-:Y:S01]  /*6290*/  UISETP.GE.AND UP0, UPT, UR40, 0x1, UPT ;  /* 0x000000012800788c */ /* 0x000fe2000bf06270 */
[----:B------:R-:W-:Y:S01]  /*62a0*/  @!PT LDS RZ, [RZ] ;  /* 0x00000000fffff984 */ /* 0x000fe20000000800 */
[----:B------:R-:W-:Y:S01]  /*62b0*/  @!PT LDS RZ, [RZ] ;  /* 0x00000000fffff984 */ /* 0x000fe20000000800 */
[----:B------:R-:W-:Y:S01]  /*62c0*/  @!PT LDS RZ, [RZ] ;  /* 0x00000000fffff984 */ /* 0x000fe20000000800 */
[----:B------:R-:W-:Y:S01]  /*62d0*/  @!PT LDS RZ, [RZ] ;  /* 0x00000000fffff984 */ /* 0x000fe20000000800 */
[----:B------:R1:W-:Y:S06]  /*62e0*/  MEMBAR.ALL.CTA ;  /* 0x0000000000007992 */ /* 0x0003ec0000008000 */
[----:B-1----:R-:W1:Y:S01]  /*62f0*/  FENCE.VIEW.ASYNC.S ;  /* 0x00000000000073c6 */ /* 0x002e620000000000 */
[----:B----4-:R-:W-:Y:S11]  /*6300*/  LOP3.LUT P0, RZ, R10, 0x1, RZ, 0xc0, !PT ;  /* 0x000000010aff7812 */ /* 0x010ff6000780c0ff */
[----:B------:R-:W-:Y:S02]  /*6310*/  @!UPT UIADD3 URZ, UPT, UPT, URZ, URZ, URZ ;  /* 0x000000fffffff290 */ /* 0x000fe4000fffe0ff */
[----:B-1----:R-:W-:Y:S01]  /*6320*/  VOTEU.ANY UP1, P0 ;  /* 0x0000000000ff7886 */ /* 0x002fe20000020100 */
[----:B------:R-:W-:Y:S11]  /*6330*/  PLOP3.LUT P0, PT, PT, PT, UP1, 0x80, 0x8 ;  /* 0x000000000008781c */ /* 0x000ff60003f0f018 */
[----:B------:R-:W-:Y:S02]  /*6340*/  @!UPT UIADD3 URZ, UPT, UPT, URZ, URZ, URZ ;  /* 0x000000fffffff290 */ /* 0x000fe4000fffe0ff */
[----:B---3--:R-:W-:Y:S02]  /*6350*/  @P0 SHF.R.U32.HI R0, RZ, 0x10, R9 ;  /* 0x00000010ff000819 */ /* 0x008fe40000011609 */
[----:B------:R-:W-:Y:S02]  /*6360*/  @P0 MOV R6, R8 ;  /* 0x0000000800060202 */ /* 0x000fe40000000f00 */
[----:B------:R-:W-:Y:S01]  /*6370*/  @P0 R2UR UR4, R0 ;  /* 0x00000000000402ca */ /* 0x000fe200000e0000 */
[----:B------:R-:W-:Y:S01]  /*6380*/  VIADD R0, R12, 0x390 ;  /* 0x000003900c007836 */ /* 0x000fe20000000000 */
[----:B------:R-:W-:Y:S02]  /*6390*/  @P0 LOP3.LUT R8, R9, 0xffff, RZ, 0xc0, !PT ;  /* 0x0000ffff09080812 */ /* 0x000fe400078ec0ff */
[----:B------:R-:W-:Y:S02]  /*63a0*/  @P0 R2UR UR6, R6 ;  /* 0x00000000060602ca */ /* 0x000fe400000e0000 */
[----:B------:R-:W-:Y:S02]  /*63b0*/  PRMT R0, RZ, 0x654, R0 ;  /* 0x00000654ff007816 */ /* 0x000fe40000000000 */
[----:B------:R-:W-:Y:S02]  /*63c0*/  @P0 R2UR UR5, R8 ;  /* 0x00000000080502ca */ /* 0x000fe400000e0000 */
[----:B------:R1:W-:Y:S03]  /*63d0*/  SYNCS.ARRIVE.TRANS64.RED.A1T0 RZ, [R0+URZ], RZ ;  /* 0x000000ff00ff79a7 */ /* 0x0003e600081004ff */
[----:B------:R-:W-:Y:S04]  /*63e0*/  @UP1 UMOV UR24, UR4 ;  /* 0x0000000400181c82 */ /* 0x000fe80008000000 */
[----:B------:R-:W-:Y:S04]  /*63f0*/  @UP1 UMOV UR13, UR6 ;  /* 0x00000006000d1c82 */ /* 0x000fe80008000000 */
[----:B------:R-:W-:Y:S01]  /*6400*/  @UP1 UMOV UR7, UR5 ;  /* 0x0000000500071c82 */ /* 0x000fe20008000000 */
[----:B------:R-:W-:Y:S05]  /*6410*/  BRA.U !UP0, `(.L_x_127) ;  /* 0x0000000108a47547 */ /* 0x000fea000b800000 */
[----:B------:R-:W-:Y:S02]  /*6420*/  UIMAD.WIDE.U32 UR10, UR7, UR31, URZ ;  /* 0x0000001f070a72a5 */ /* 0x000fe4000f8e00ff */
[----:B------:R-:W-:Y:S02]  /*6430*/  UIMAD.WIDE.U32 UR18, UR13, UR28, URZ ;  /* 0x0000001c0d1272a5 */ /* 0x000fe4000f8e00ff */
[----:B------:R-:W-:Y:S02]  /*6440*/  USEL UR4, UR25, UR27, !UP5 ;  /* 0x0000001b19047287 */ /* 0x000fe4000e800000 */
[----:B------:R-:W-:Y:S02]  /*6450*/  USEL UR8, UR26, UR32, !UP6 ;  /* 0x000000201a087287 */ /* 0x000fe4000f000000 */
[----:B--2---:R-:W-:Y:S02]  /*6460*/  UIMAD.WIDE.U32 UR20, UR4, UR14, URZ ;  /* 0x0000000e041472a5 */ /* 0x004fe4000f8e00ff */
[----:B------:R-:W-:Y:S01]  /*6470*/  UIMAD.WIDE.U32 UR22, UR8, UR14, URZ ;  /* 0x0000000e081672a5 */ /* 0x000fe2000f8e00ff */
[----:B------:R-:W-:Y:S02]  /*6480*/  UMOV UR5, UR11 ;  /* 0x0000000b00057c82 */ /* 0x000fe40008000000 */
[----:B------:R-:W-:Y:S03]  /*6490*/  USHF.R.U32.HI UR6, URZ, UR35, UR5 ;  /* 0x00000023ff067299 */ /* 0x000fe60008011605 */
[----:B------:R-:W-:Y:S01]  /*64a0*/  UMOV UR5, UR19 ;  /* 0x0000001300057c82 */ /* 0x000fe20008000000 */
[----:B------:R-:W-:Y:S02]  /*64b0*/  USEL UR6, UR7, UR6, !UP5 ;  /* 0x0000000607067287 */ /* 0x000fe4000e800000 */
[----:B------:R-:W-:Y:S02]  /*64c0*/  USHF.R.U32.HI UR9, URZ, UR29, UR5 ;  /* 0x0000001dff097299 */ /* 0x000fe40008011605 */
[----:B------:R-:W-:Y:S01]  /*64d0*/  UIMAD.WIDE.U32 UR10, UR6, UR14, URZ ;  /* 0x0000000e060a72a5 */ /* 0x000fe2000f8e00ff */
[----:B------:R-:W-:Y:S02]  /*64e0*/  UMOV UR5, UR21 ;  /* 0x0000001500057c82 */ /* 0x000fe40008000000 */
[----:B------:R-:W-:Y:S03]  /*64f0*/  @UP4 USHF.R.U32.HI UR4, URZ, UR15, UR5 ;  /* 0x0000000fff044299 */ /* 0x000fe60008011605 */
[----:B------:R-:W-:Y:S01]  /*6500*/  UMOV UR5, UR23 ;  /* 0x0000001700057c82 */ /* 0x000fe20008000000 */
[----:B------:R-:W-:Y:S02]  /*6510*/  UIMAD UR4, UR40, UR4, URZ ;  /* 0x00000004280472a4 */ /* 0x000fe4000f8e02ff */
[----:B------:R-:W-:Y:S02]  /*6520*/  @UP4 USHF.R.U32.HI UR8, URZ, UR15, UR5 ;  /* 0x0000000fff084299 */ /* 0x000fe40008011605 */
[----:B------:R-:W-:Y:S02]  /*6530*/  USEL UR5, UR13, UR9, !UP6 ;  /* 0x000000090d057287 */ /* 0x000fe4000f000000 */
[----:B------:R-:W-:Y:S02]  /*6540*/  UIMAD UR9, UR40, UR8, URZ ;  /* 0x00000008280972a4 */ /* 0x000fe4000f8e02ff */
[----:B------:R-:W-:Y:S03]  /*6550*/  UISETP.GE.AND UP0, UPT, UR6, UR4, UPT ;  /* 0x000000040600728c */ /* 0x000fe6000bf06270 */
[----:B------:R-:W-:Y:S01]  /*6560*/  UMOV UR4, UR11 ;  /* 0x0000000b00047c82 */ /* 0x000fe20008000000 */
[----:B------:R-:W-:Y:S02]  /*6570*/  UISETP.GE.OR UP0, UPT, UR5, UR9, UP0 ;  /* 0x000000090500728c */ /* 0x000fe40008706670 */
[----:B------:R-:W-:Y:S02]  /*6580*/  USHF.R.U32.HI UR4, URZ, UR15, UR4 ;  /* 0x0000000fff047299 */ /* 0x000fe40008011604 */
[----:B------:R-:W-:Y:S02]  /*6590*/  UIMAD.WIDE.U32 UR10, UR5, UR14, URZ ;  /* 0x0000000e050a72a5 */ /* 0x000fe4000f8e00ff */
[----:B------:R-:W-:Y:S04]  /*65a0*/  USEL UR12, UR6, UR4, !UP4 ;  /* 0x00000004060c7287 */ /* 0x000fe8000e000000 */
[----:B------:R-:W-:Y:S01]  /*65b0*/  UIADD3 UR9, UPT, UPT, -UR12, URZ, URZ ;  /* 0x000000ff0c097290 */ /* 0x000fe2000fffe1ff */
[----:B------:R-:W-:Y:S02]  /*65c0*/  @!UP0 UMOV UR4, UR11 ;  /* 0x0000000b00048c82 */ /* 0x000fe40008000000 */
[----:B------:R-:W-:Y:S02]  /*65d0*/  @!UP0 USHF.R.U32.HI UR4, URZ, UR15, UR4 ;  /* 0x0000000fff048299 */ /* 0x000fe40008011604 */
[----:B------:R-:W-:Y:S02]  /*65e0*/  UIMAD UR9, UR40, UR9, UR6 ;  /* 0x00000009280972a4 */ /* 0x000fe4000f8e0206 */
[----:B------:R-:W-:Y:S04]  /*65f0*/  @!UP0 USEL UR4, UR5, UR4, !UP4 ;  /* 0x0000000405048287 */ /* 0x000fe8000e000000 */
[----:B------:R-:W-:Y:S02]  /*6600*/  @!UP0 UIMAD UR9, UR8, UR9, UR4 ;  /* 0x00000009080982a4 */ /* 0x000fe4000f8e0204 */
[----:B------:R-:W-:Y:S02]  /*6610*/  @!UP0 UIADD3 UR10, UPT, UPT, UR12, -UR4, URZ ;  /* 0x800000040c0a8290 */ /* 0x000fe4000fffe0ff */
[----:B------:R-:W-:Y:S02]  /*6620*/  UIADD3 UR4, UPT, UPT, -UR5, URZ, URZ ;  /* 0x000000ff05047290 */ /* 0x000fe4000fffe1ff */
[----:B------:R-:W-:Y:S02]  /*6630*/  UIADD3 UR8, UPT, UPT, -UR6, URZ, URZ ;  /* 0x000000ff06087290 */ /* 0x000fe4000fffe1ff */
[----:B------:R-:W-:Y:S02]  /*6640*/  @!UP0 UIMAD UR6, UR10, UR40, UR5 ;  /* 0x000000280a0682a4 */ /* 0x000fe4000f8e0205 */
[----:B------:R-:W-:Y:S02]  /*6650*/  UIMAD UR13, UR16, UR4, UR13 ;  /* 0x00000004100d72a4 */ /* 0x000fe4000f8e020d */
[----:B------:R-:W-:Y:S01]  /*6660*/  UIMAD UR7, UR30, UR8, UR7 ;  /* 0x000000081e0772a4 */ /* 0x000fe2000f8e0207 */
[----:B------:R-:W-:Y:S02]  /*6670*/  @!UP0 UMOV UR5, UR9 ;  /* 0x0000000900058c82 */ /* 0x000fe40008000000 */
[----:B------:R-:W-:Y:S02]  /*6680*/  UIMAD UR13, UR5, UR16, UR13 ;  /* 0x00000010050d72a4 */ /* 0x000fe4000f8e020d */
[----:B------:R-:W-:Y:S11]  /*6690*/  UIMAD UR7, UR6, UR30, UR7 ;  /* 0x0000001e060772a4 */ /* 0x000ff6000f8e0207 */
[----:B------:R-:W-:Y:S01]  /*66a0*/  @!UPT UIADD3 URZ, UPT, UPT, URZ, URZ, URZ ;  /* 0x000000fffffff290 */ /* 0x000fe2000fffe0ff */
.L_x_127:
[----:B------:R-:W3:Y:S01]  /*66b0*/  @!UP2 LDCU.128 UR20, c[0x0][0xb10] ;  /* 0x00016200ff14a7ac */ /* 0x000ee20008000c00 */
[C---:B------:R-:W-:Y:S02]  /*66c0*/  ISETP.NE.U32.AND P1, PT, R4.reuse, RZ, PT ;  /* 0x000000ff0400720c */ /* 0x040fe40003f25070 */
[----:B------:R-:W-:Y:S02]  /*66d0*/  ISETP.NE.U32.AND P0, PT, R4, RZ, PT ;  /* 0x000000ff0400720c */ /* 0x000fe40003f05070 */
[C---:B------:R-:W-:Y:S02]  /*66e0*/  ISETP.NE.AND.EX P1, PT, R5.reuse, RZ, PT, P1 ;  /* 0x000000ff0500720c */ /* 0x040fe40003f25310 */
[----:B------:R-:W-:Y:S01]  /*66f0*/  ISETP.NE.AND.EX P0, PT, R5, RZ, PT, P0 ;  /* 0x000000ff0500720c */ /* 0x000fe20003f05300 */
[----:B------:R-:W4:Y:S01]  /*6700*/  @!UP2 LDCU UR5, c[0x0][0xb0c] ;  /* 0x00016180ff05a7ac */ /* 0x000f220008000800 */
[----:B------:R-:W-:Y:S01]  /*6710*/  SHF.L.U32 R6, R15, 0x1f, RZ ;  /* 0x0000001f0f067819 */ /* 0x000fe200000006ff */
[----:B---3--:R-:W-:Y:S07]  /*6720*/  UIMAD.WIDE.U32 UR8, UR13, UR20, URZ ;  /* 0x000000140d0872a5 */ /* 0x008fee000f8e00ff */
[----:B------:R-:W-:Y:S01]  /*6730*/  @!UP2 UMOV UR4, UR9 ;  /* 0x000000090004ac82 */ /* 0x000fe20008000000 */
[----:B----4-:R-:W-:Y:S02]  /*6740*/  @!UP2 UISETP.NE.AND UP0, UPT, UR5, 0x1, UPT ;  /* 0x000000010500a88c */ /* 0x010fe4000bf05270 */
[----:B------:R-:W-:Y:S02]  /*6750*/  @!UP2 USHF.R.U32.HI UR4, URZ, UR21, UR4 ;  /* 0x00000015ff04a299 */ /* 0x000fe40008011604 */
[----:B------:R-:W-:Y:S02]  /*6760*/  UIMAD.WIDE.U32 UR8, UR7, UR23, URZ ;  /* 0x00000017070872a5 */ /* 0x000fe4000f8e00ff */
[----:B------:R-:W-:Y:S02]  /*6770*/  @!UP2 USEL UR10, UR13, UR4, !UP0 ;  /* 0x000000040d0aa287 */ /* 0x000fe4000c000000 */
[----:B------:R-:W-:Y:S03]  /*6780*/  @!UP2 UISETP.NE.AND UP0, UPT, UR22, 0x1, UPT ;  /* 0x000000011600a88c */ /* 0x000fe6000bf05270 */
[----:B------:R-:W-:Y:S02]  /*6790*/  @!UP2 UMOV UR6, UR9 ;  /* 0x000000090006ac82 */ /* 0x000fe40008000000 */
[----:B------:R-:W3:Y:S02]  /*67a0*/  @!UP2 LDCU UR4, c[0x0][0xb20] ;  /* 0x00016400ff04a7ac */ /* 0x000ee40008000800 */
[----:B---3--:R-:W-:Y:S04]  /*67b0*/  @!UP2 USHF.R.U32.HI UR6, URZ, UR4, UR6 ;  /* 0x00000004ff06a299 */ /* 0x008fe80008011606 */
[----:B------:R-:W-:Y:S04]  /*67c0*/  @!UP2 USEL UR6, UR7, UR6, !UP0 ;  /* 0x000000060706a287 */ /* 0x000fe8000c000000 */
[----:B------:R-:W-:Y:S02]  /*67d0*/  @!UP2 UIADD3 UR4, UPT, UPT, -UR10, UR6, URZ ;  /* 0x000000060a04a290 */ /* 0x000fe4000fffe1ff */
[----:B------:R-:W-:Y:S02]  /*67e0*/  @!UP2 UIADD3 UR6, UPT, UPT, UR10, -UR6, URZ ;  /* 0x800000060a06a290 */ /* 0x000fe4000fffe0ff */
[----:B------:R-:W-:Y:S02]  /*67f0*/  @!UP2 UIMAD UR13, UR4, UR5, UR13 ;  /* 0x00000005040da2a4 */ /* 0x000fe4000f8e020d */
[----:B------:R-:W-:Y:S01]  /*6800*/  @!UP2 UIMAD UR7, UR6, UR22, UR7 ;  /* 0x000000160607a2a4 */ /* 0x000fe2000f8e0207 */
[----:B------:R-:W-:Y:S11]  /*6810*/  BRA.U UP3, `(.L_x_128) ;  /* 0x0000000103107547 */ /* 0x000ff6000b800000 */
[----:B------:R-:W-:Y:S04]  /*6820*/  MOV R8, UR34 ;  /* 0x0000002200087c02 */ /* 0x000fe80008000f00 */
[----:B------:R-:W-:Y:S04]  /*6830*/  SHF.L.U32 R8, R8, 0x1f, RZ ;  /* 0x0000001f08087819 */ /* 0x000fe800000006ff */
[----:B------:R-:W3:Y:S02]  /*6840*/  SYNCS.PHASECHK.TRANS64.TRYWAIT P2, [UR17+0x378], R8 ;  /* 0x00037808ff0075a7 */ /* 0x000ee40008041111 */
[----:B---3--:R-:W-:Y:S05]  /*6850*/  @!P2 BRA `(.L_x_129) ;  /* 0x0000003c0004a947 */ /* 0x008fea0003800000 */
.L_x_128:
[----:B------:R-:W-:Y:S05]  /*6860*/  @!P1 BRA `(.L_x_130) ;  /* 0x0000000000309947 */ /* 0x000fea0003800000 */
[----:B------:R-:W-:Y:S01]  /*6870*/  ISETP.NE.U32.AND P1, PT, R2, RZ, PT ;  /* 0x000000ff0200720c */ /* 0x000fe20003f25070 */
[----:B------:R-:W3:Y:S01]  /*6880*/  LDCU.64 UR4, c[0x0][0x358] ;  /* 0x00006b00ff0477ac */ /* 0x000ee20008000a00 */
[----:B------:R-:W-:Y:S02]  /*6890*/  IMAD.MOV.U32 R80, RZ, RZ, 0x1 ;  /* 0x00000001ff507424 */ /* 0x000fe400078e00ff */
[----:B------:R-:W-:Y:S11]  /*68a0*/  ISETP.NE.AND.EX P1, PT, R3, RZ, PT, P1 ;  /* 0x000000ff0300720c */ /* 0x000ff60003f25310 */
[----:B------:R-:W-:Y:S02]  /*68b0*/  @!UPT UIADD3 URZ, UPT, UPT, URZ, URZ, URZ ;  /* 0x000000fffffff290 */ /* 0x000fe4000fffe0ff */
[----:B-1----:R-:W1:Y:S01]  /*68c0*/  @P1 LDC.64 R8, c[0x0][0x888] ;  /* 0x00022200ff081b82 */ /* 0x002e620000000a00 */
[----:B------:R-:W-:Y:S04]  /*68d0*/  @P1 IMAD R0, R4, UR36, RZ ;  /* 0x0000002404001c24 */ /* 0x000fe8000f8e02ff */
[----:B-1----:R-:W-:Y:S04]  /*68e0*/  @P1 IMAD.WIDE R8, R0, 0x4, R8 ;  /* 0x0000000400081825 */ /* 0x002fe800078e0208 */
[----:B------:R-:W-:Y:S01]  /*68f0*/  HFMA2 R0, -RZ, RZ, 0, 5.9604644775390625e-08 ;  /* 0x00000001ff007431 */ /* 0x000fe200000001ff */
[----:B---3-5:R3:W5:Y:S04]  /*6900*/  @P1 LDG.E R39, desc[UR4][R8.64] ;  /* 0x0000000408271981 */ /* 0x028768000c1e1900 */
[----:B------:R-:W-:Y:S01]  /*6910*/  @!P1 PRMT R80, R0, 0x7610, R80 ;  /* 0x0000761000509816 */ /* 0x000fe20000000050 */
[----:B---3--:R-:W4:Y:S06]  /*6920*/  @!P1 LDC R39, c[0x0][0x880] ;  /* 0x00022000ff279b82 */ /* 0x008f2c0000000800 */
.L_x_130:
[----:B----45:R-:W-:Y:S01]  /*6930*/  @!P0 ISETP.EQ.AND P1, PT, R39, RZ, PT ;  /* 0x000000ff2700820c */ /* 0x030fe20003f22270 */
[----:B------:R-:W-:Y:S01]  /*6940*/  @!UPT UIADD3 URZ, UPT, UPT, URZ, URZ, URZ ;  /* 0x000000fffffff290 */ /* 0x000fe2000fffe0ff */
[----:B------:R-:W-:Y:S11]  /*6950*/  @!P0 BRA `(.L_x_131) ;  /* 0x0000000000188947 */ /* 0x000ff60003800000 */
[----:B------:R-:W-:Y:S02]  /*6960*/  LOP3.LUT P0, RZ, R80, 0xff, RZ, 0xc0, !PT ;  /* 0x000000ff50ff7812 */ /* 0x000fe4000780c0ff */
[----:B------:R-:W-:Y:S04]  /*6970*/  ISETP.NE.U32.AND P1, PT, R2, RZ, PT ;  /* 0x000000ff0200720c */ /* 0x000fe80003f25070 */
[----:B------:R-:W-:Y:S04]  /*6980*/  ISETP.NE.AND.EX P1, PT, R3, RZ, PT, P1 ;  /* 0x000000ff0300720c */ /* 0x000fe80003f25310 */
[----:B------:R-:W-:Y:S03]  /*6990*/  PLOP3.LUT P1, PT, P1, PT, PT, 0x8, 0x80 ;  /* 0x000000000080781c */ /* 0x000fe60000f2e170 */
[----:B------:R-:W-:Y:S11]  /*69a0*/  @P0 ISETP.EQ.AND P1, PT, R39, RZ, PT ;  /* 0x000000ff2700020c */ /* 0x000ff60003f22270 */
[----:B------:R-:W-:Y:S02]  /*69b0*/  @!UPT UIADD3 URZ, UPT, UPT, URZ, URZ, URZ ;  /* 0x000000fffffff290 */ /* 0x000fe4000fffe0ff */
.L_x_131:
[----:B------:R-:W3:Y:S01]  /*69c0*/  SYNCS.PHASECHK.TRANS64.TRYWAIT P0, [UR17+0x368], R6 ;  /* 0x00036806ff0075a7 */ /* 0x000ee20008001111 */
[----:B------:R-:W-:Y:S02]  /*69d0*/  ELECT P2, URZ, PT ;  /* 0x0000000000ff782f */ /* 0x000fe40003840000 */
[----:B------:R-:W-:Y:S01]  /*69e0*/  IADD3 R14, PT, PT, R14, 0x1, RZ ;  /* 0x000000010e0e7810 */ /* 0x000fe20007ffe0ff */
[----:B---3--:R-:W-:Y:S10]  /*69f0*/  @!P0 BRA `(.L_x_132) ;  /* 0x0000003800b48947 */ /* 0x008ff40003800000 */
.L_x_283:
[----:B------:R-:W-:Y:S01]  /*6a00*/  PLOP3.LUT P1, PT, P1, P2, PT, 0xf2, 0x2f ;  /* 0x00000000002f781c */ /* 0x000fe20000f25e72 */
[----:B------:R-:W-:Y:S01]  /*6a10*/  UMOV UR18, 0x0 ;  /* 0x0000000000127882 */ /* 0x000fe20000000000 */
[----:B------:R-:W-:Y:S01]  /*6a20*/  UMOV UR19, 0x10000000 ;  /* 0x1000000000137882 */ /* 0x000fe20000000000 */
[----:B------:R-:W-:Y:S01]  /*6a30*/  UMOV UR12, UR36 ;  /* 0x00000024000c7c82 */ /* 0x000fe20008000000 */
[----:B------:R-:W-:Y:S01]  /*6a40*/  LOP3.LUT R15, R15, 0x1, RZ, 0x3c, !PT ;  /* 0x000000010f0f7812 */ /* 0x000fe200078e3cff */
[----:B------:R-:W-:Y:S01]  /*6a50*/  UPLOP3.LUT UP3, UPT, UPT, UPT, UPT, 0x80, 0x8 ;  /* 0x000000000008789c */ /* 0x000fe20003f6f070 */
[----:B------:R-:W-:Y:S07]  /*6a60*/  UMOV UR36, UR24 ;  /* 0x0000001800247c82 */ /* 0x000fee0008000000 */
[----:B-1----:R-:W-:Y:S01]  /*6a70*/  @!P1 IADD3 R6, P0, PT, R16, 0x580, RZ ;  /* 0x0000058010069810 */ /* 0x002fe20007f1e0ff */
[----:B------:R-:W-:Y:S03]  /*6a80*/  VOTEU.ALL UP0, P1 ;  /* 0x0000000000ff7886 */ /* 0x000fe60000800000 */
[----:B------:R-:W-:Y:S01]  /*6a90*/  @!P1 R2UR UR5, R6 ;  /* 0x00000000060592ca */ /* 0x000fe200000e0000 */
[----:B------:R-:W-:Y:S01]  /*6aa0*/  @!P1 IMAD.X R0, RZ, RZ, R17, P0 ;  /* 0x000000ffff009224 */ /* 0x000fe200000e0611 */
[----:B------:R-:W-:Y:S01]  /*6ab0*/  @!UP0 USHF.L.U32 UR10, UR45, 0x6, URZ ;  /* 0x000000062d0a8899 */ /* 0x000fe200080006ff */
[----:B------:R-:W-:Y:S01]  /*6ac0*/  ISETP.NE.AND P0, PT, R14, 0x2, PT ;  /* 0x000000020e00780c */ /* 0x000fe20003f05270 */
[----:B------:R-:W-:Y:S02]  /*6ad0*/  @!UP0 USHF.L.U32 UR11, UR46, 0x6, URZ ;  /* 0x000000062e0b8899 */ /* 0x000fe400080006ff */
[----:B------:R-:W-:Y:S01]  /*6ae0*/  @!P1 R2UR UR4, R0 ;  /* 0x00000000000492ca */ /* 0x000fe200000e0000 */
[----:B------:R-:W-:Y:S01]  /*6af0*/  @!UP0 UIADD3 UR8, UPT, UPT, UR17, 0x600, URZ ;  /* 0x0000060011088890 */ /* 0x000fe2000fffe0ff */
[----:B------:R-:W-:Y:S01]  /*6b00*/  SEL R0, RZ, 0x1, P0 ;  /* 0x00000001ff007807 */ /* 0x000fe20000000000 */
[----:B------:R-:W-:Y:S01]  /*6b10*/  @!UP0 UIADD3 UR9, UPT, UPT, UR17, 0x360, URZ ;  /* 0x0000036011098890 */ /* 0x000fe2000fffe0ff */
[----:B------:R-:W-:Y:S01]  /*6b20*/  SEL R14, R14, RZ, P0 ;  /* 0x000000ff0e0e7207 */ /* 0x000fe20000000000 */
[----:B------:R-:W-:Y:S01]  /*6b30*/  VOTEU.ALL UP0, P1 ;  /* 0x0000000000ff7886 */ /* 0x000fe20000800000 */
[----:B------:R-:W-:Y:S01]  /*6b40*/  LOP3.LUT R13, R13, R0, RZ, 0x3c, !PT ;  /* 0x000000000d0d7212 */ /* 0x000fe200078e3cff */
[----:B------:R-:W-:Y:S01]  /*6b50*/  IMAD.U32 R8, RZ, RZ, UR5 ;  /* 0x00000005ff087e24 */ /* 0x000fe2000f8e00ff */
[----:B------:R-:W-:Y:S02]  /*6b60*/  UIADD3 UR45, UPT, UPT, UR7, UR60, URZ ;  /* 0x0000003c072d7290 */ /* 0x000fe4000fffe0ff */
[----:B------:R-:W-:Y:S03]  /*6b70*/  UIADD3 UR46, UPT, UPT, UR13, UR57, URZ ;  /* 0x000000390d2e7290 */ /* 0x000fe6000fffe0ff */
[----:B------:R-:W-:Y:S01]  /*6b80*/  IMAD.U32 R9, RZ, RZ, UR4 ;  /* 0x00000004ff097e24 */ /* 0x000fe2000f8e00ff */
[----:B------:R-:W-:Y:S04]  /*6b90*/  @!P1 R2UR UR4, R8 ;  /* 0x00000000080492ca */ /* 0x000fe800000e0000 */
[----:B------:R-:W-:Y:S11]  /*6ba0*/  @!P1 R2UR UR5, R9 ;  /* 0x00000000090592ca */ /* 0x000ff600000e0000 */
[----:B------:R-:W-:Y:S02]  /*6bb0*/  @!UPT UIADD3 URZ, UPT, UPT, URZ, URZ, URZ ;  /* 0x000000fffffff290 */ /* 0x000fe4000fffe0ff */
[----:B------:R3:W-:Y:S01]  /*6bc0*/  @!UP0 UTMALDG.3D [UR8], [UR4], desc[UR18] ;  /* 0x00001208040085b4 */ /* 0x0007e20008011000 */
[----:B------:R3:W-:Y:S01]  /*6bd0*/  @!P1 SYNCS.ARRIVE.TRANS64.RED.A0TR RZ, [UR17+0x360], R7 ;  /* 0x00036007ffff99a7 */ /* 0x0007e20008300411 */
[----:B------:R-:W-:Y:S01]  /*6be0*/  SYNCS.ARRIVE.TRANS64.RED.A1T0 RZ, [UR48], RZ ;  /* 0x000000ffffff79a7 */ /* 0x000fe20008100430 */
[----:B------:R-:W-:Y:S05]  /*6bf0*/  BRA.U UP1, `(.L_x_133) ;  /* 0xfffffff5018c7547 */ /* 0x000fea000b83ffff */
[----:B------:R-:W-:Y:S07]  /*6c00*/  MOV R0, UR17 ;  /* 0x0000001100007c02 */ /* 0x000fee0008000f00 */
.L_x_134:
[----:B-1----:R-:W-:-:S04]  /*6c10*/  SHF.L.U32 R2, R15, 0x1f, RZ ;  /* 0x0000001f0f027819 */ /* 0x002fc800000006ff */
[----:B------:R1:W4:Y:S03]  /*6c20*/  SYNCS.PHASECHK.TRANS64.TRYWAIT P0, [R0+URZ+0x368], R2 ;  /* 0x00036802000075a7 */ /* 0x00032600080011ff */
[----:B----4-:R-:W-:Y:S05]  /*6c30*/  @!P0 NANOSLEEP.SYNCS 0x989680 ;  /* 0x009896800000895d */ /* 0x010fea0003900000 */
[----:B------:R-:W4:Y:S02]  /*6c40*/  @!P0 SYNCS.PHASECHK.TRANS64 P0, [R0+URZ+0x368], R2 ;  /* 0x00036802000085a7 */ /* 0x000f2400080010ff */
[----:B--234-:R-:W-:Y:S05]  /*6c50*/  @P0 EXIT ;  /* 0x000000000000094d */ /* 0x01cfea0003800000 */
[----:B------:R-:W-:Y:S05]  /*6c60*/  BRA `(.L_x_134) ;  /* 0xfffffffc00e87947 */ /* 0x000fea000383ffff */
.L_x_125:
[----:B------:R-:W-:-:S06]  /*6c70*/  UISETP.GE.AND UP0, UPT, UR22, 0x4, UPT ;  /* 0x000000041600788c */ /* 0x000fcc000bf06270 */
[----:B------:R-:W-:-:S13]  /*6c80*/  PLOP3.LUT P0, PT, PT, PT, UP0, 0x80, 0x8 ;  /* 0x000000000008781c */ /* 0x000fda0003f0f008 */
[----:B-1----:R-:W-:Y:S05]  /*6c90*/  @!P0 EXIT ;  /* 0x000000000000894d */ /* 0x002fea0003800000 */
[----:B------:R-:W-:Y:S01]  /*6ca0*/  BAR.SYNC.DEFER_BLOCKING 0x6, 0xa0 ;  /* 0x0182800000007b1d */ /* 0x000fe20000010000 */
[C---:B------:R-:W-:Y:S01]  /*6cb0*/  IMAD.SHL.U32 R7, R69.reuse, 0x40, RZ ;  /* 0x0000004045077824 */ /* 0x040fe200078e00ff */
[----:B------:R-:W-:Y:S01]  /*6cc0*/  CS2R R84, SRZ ;  /* 0x0000000000547805 */ /* 0x000fe2000001ff00 */
[C---:B------:R-:W-:Y:S01]  /*6cd0*/  IMAD.SHL.U32 R4, R69.reuse, 0x20, RZ ;  /* 0x0000002045047824 */ /* 0x040fe200078e00ff */
[----:B------:R-:W-:Y:S01]  /*6ce0*/  CS2R R82, SRZ ;  /* 0x0000000000527805 */ /* 0x000fe2000001ff00 */
[----:B------:R-:W-:Y:S01]  /*6cf0*/  IMAD.SHL.U32 R5, R69, 0x8, RZ ;  /* 0x0000000845057824 */ /* 0x000fe200078e00ff */
[----:B------:R-:W-:Y:S01]  /*6d00*/  UMOV UR44, 0x400 ;  /* 0x00000400002c7882 */ /* 0x000fe20000000000 */
[----:B------:R-:W-:Y:S01]  /*6d10*/  LOP3.LUT R6, R7, 0x180, RZ, 0xc0, !PT ;  /* 0x0000018007067812 */ /* 0x000fe200078ec0ff */
[----:B------:R-:W-:Y:S01]  /*6d20*/  ULEA UR44, UR48, UR44, 0x18 ;  /* 0x0000002c302c7291 */ /* 0x000fe2000f8ec0ff */
[----:B------:R-:W-:Y:S01]  /*6d30*/  LOP3.LUT R4, R4, 0xc00, RZ, 0xc0, !PT ;  /* 0x00000c0004047812 */ /* 0x000fe200078ec0ff */
[----:B------:R-:W1:Y:S01]  /*6d40*/  LDC.64 R74, c[0x0][0x888] ;  /* 0x00022200ff4a7b82 */ /* 0x000e620000000a00 */
[----:B------:R-:W-:Y:S01]  /*6d50*/  LOP3.LUT R5, R6, 0x30, R5, 0xf8, !PT ;  /* 0x0000003006057812 */ /* 0x000fe200078ef805 */
[C---:B------:R-:W-:Y:S01]  /*6d60*/  IMAD.SHL.U32 R6, R69.reuse, 0x2, RZ ;  /* 0x0000000245067824 */ /* 0x040fe200078e00ff */
[--C-:B------:R-:W-:Y:S01]  /*6d70*/  LOP3.LUT R4, R4, 0x40, R7.reuse, 0xf8, !PT ;  /* 0x0000004004047812 */ /* 0x100fe200078ef807 */
[C---:B------:R-:W-:Y:S01]  /*6d80*/  IMAD.U32 R37, R69.reuse, 0x10000, RZ ;  /* 0x0001000045257824 */ /* 0x040fe200078e00ff */
[----:B------:R-:W-:Y:S01]  /*6d90*/  UIADD3 UR4, UPT, UPT, UR44, 0x1600, URZ ;  /* 0x000016002c047890 */ /* 0x000fe2000fffe0ff */
[----:B------:R-:W-:Y:S01]  /*6da0*/  IMAD.SHL.U32 R78, R69, 0x10, RZ ;  /* 0x00000010454e7824 */ /* 0x000fe200078e00ff */
[----:B------:R-:W-:Y:S01]  /*6db0*/  LOP3.LUT R5, R5, 0x20, R6, 0x78, !PT ;  /* 0x0000002005057812 */ /* 0x000fe200078e7806 */
[----:B------:R-:W2:Y:S01]  /*6dc0*/  LDC.64 R76, c[0x0][0x890] ;  /* 0x00022400ff4c7b82 */ /* 0x000ea20000000a00 */
[----:B------:R-:W-:Y:S01]  /*6dd0*/  LOP3.LUT R4, R4, 0x200, R7, 0xf8, !PT ;  /* 0x0000020004047812 */ /* 0x000fe200078ef807 */
[----:B------:R-:W-:Y:S01]  /*6de0*/  IMAD.MOV.U32 R36, RZ, RZ, RZ ;  /* 0x000000ffff247224 */ /* 0x000fe200078e00ff */
[----:B------:R-:W-:Y:S01]  /*6df0*/  LOP3.LUT R37, R37, 0x600000, RZ, 0xc0, !PT ;  /* 0x0060000025257812 */ /* 0x000fe200078ec0ff */
[----:B------:R-:W-:Y:S01]  /*6e00*/  IMAD.U32 R86, RZ, RZ, UR4 ;  /* 0x00000004ff567e24 */ /* 0x000fe2000f8e00ff */
[----:B------:R-:W-:Y:S01]  /*6e10*/  LOP3.LUT R79, R4, R5, RZ, 0xfc, !PT ;  /* 0x00000005044f7212 */ /* 0x000fe200078efcff */
[----:B------:R-:W3:Y:S01]  /*6e20*/  LDS R0, [UR44+0x430] ;  /* 0x0004302cff007984 */ /* 0x000ee20008000800 */
[----:B------:R-:W-:Y:S01]  /*6e30*/  LOP3.LUT R78, R78, 0x20, RZ, 0xc0, !PT ;  /* 0x000000204e4e7812 */ /* 0x000fe200078ec0ff */
[----:B------:R-:W4:Y:S01]  /*6e40*/  LDC.64 R72, c[0x0][0x8b0] ;  /* 0x00022c00ff487b82 */ /* 0x000f220000000a00 */
[----:B------:R-:W1:Y:S01]  /*6e50*/  LDCU UR50, c[0x0][0x370] ;  /* 0x00006e00ff3277ac */ /* 0x000e620008000800 */
[----:B------:R-:W-:Y:S01]  /*6e60*/  VIADD R4, R79, UR44 ;  /* 0x0000002c4f047c36 */ /* 0x000fe20008000000 */
[----:B------:R-:W1:Y:S04]  /*6e70*/  LDCU.64 UR62, c[0x0][0x348] ;  /* 0x00006900ff3e77ac */ /* 0x000e680008000a00 */
[----:B------:R-:W-:Y:S01]  /*6e80*/  IADD3 R78, PT, PT, -R78, 0x600, R4 ;  /* 0x000006004e4e7810 */ /* 0x000fe20007ffe104 */
[----:B------:R-:W1:Y:S01]  /*6e90*/  LDC.64 R70, c[0x0][0x8a8] ;  /* 0x00022a00ff467b82 */ /* 0x000e620000000a00 */
[----:B------:R-:W1:Y:S01]  /*6ea0*/  LDCU UR41, c[0x0][0xb0c] ;  /* 0x00016180ff2977ac */ /* 0x000e620008000800 */
[----:B------:R-:W1:Y:S01]  /*6eb0*/  LDCU UR39, c[0x0][0xb30] ;  /* 0x00016600ff2777ac */ /* 0x000e620008000800 */
[----:B------:R-:W1:Y:S01]  /*6ec0*/  LDCU.64 UR58, c[0x0][0x888] ;  /* 0x00011100ff3a77ac */ /* 0x000e620008000a00 */
[----:B------:R-:W1:Y:S01]  /*6ed0*/  LDCU.64 UR42, c[0x0][0xb28] ;  /* 0x00016500ff2a77ac */ /* 0x000e620008000a00 */
[----:B------:R-:W1:Y:S01]  /*6ee0*/  LDCU.128 UR52, c[0x0][0xb10] ;  /* 0x00016200ff3477ac */ /* 0x000e620008000c00 */
[----:B------:R-:W1:Y:S01]  /*6ef0*/  LDCU UR49, c[0x0][0x374] ;  /* 0x00006e80ff3177ac */ /* 0x000e620008000800 */
[----:B------:R-:W-:Y:S01]  /*6f00*/  UIADD3 UR56, UPT, UPT, UR44, 0x600, URZ ;  /* 0x000006002c387890 */ /* 0x000fe2000fffe0ff */
[----:B---3--:R-:W-:-:S11]  /*6f10*/  IMAD.IADD R37, R0, 0x1, R37 ;  /* 0x0000000100257824 */ /* 0x008fd600078e0225 */
.L_x_152:
[----:B------:R-:W-:Y:S02]  /*6f20*/  LEA R3, R82, UR44, 0x3 ;  /* 0x0000002c52037c11 */ /* 0x000fe4000f8e18ff */
[----:B------:R-:W-:Y:S02]  /*6f30*/  SHF.L.U32 R0, R84, 0x1f, RZ ;  /* 0x0000001f54007819 */ /* 0x000fe400000006ff */
[----:B-1----:R-:W-:Y:S02]  /*6f40*/  LEA R4, R82, UR44, 0x4 ;  /* 0x0000002c52047c11 */ /* 0x002fe4000f8e20ff */
[----:B------:R-:W3:Y:S02]  /*6f50*/  SYNCS.PHASECHK.TRANS64.TRYWAIT P0, [R3+URZ+0x380], R0 ;  /* 0x00038000030075a7 */ /* 0x000ee400080011ff */
[----:B--23--:R-:W-:Y:S05]  /*6f60*/  @!P0 BRA `(.L_x_135) ;  /* 0x0000003400708947 */ /* 0x00cfea0003800000 */
.L_x_284:
[----:B------:R-:W1:Y:S01]  /*6f70*/  LDS.128 R4, [R4+0x410] ;  /* 0x0004100004047984 */ /* 0x000e620000000c00 */
[----:B------:R-:W-:Y:S01]  /*6f80*/  UISETP.GE.AND UP0, UPT, UR40, 0x1, UPT ;  /* 0x000000012800788c */ /* 0x000fe2000bf06270 */
[----:B------:R-:W-:Y:S01]  /*6f90*/  @!PT LDS RZ, [RZ] ;  /* 0x00000000fffff984 */ /* 0x000fe20000000800 */
[----:B------:R-:W-:Y:S01]  /*6fa0*/  @!PT LDS RZ, [RZ] ;  /* 0x00000000fffff984 */ /* 0x000fe20000000800 */
[----:B------:R-:W-:Y:S01]  /*6fb0*/  @!PT LDS RZ, [RZ] ;  /* 0x00000000fffff984 */ /* 0x000fe20000000800 */
[----:B------:R-:W-:Y:S01]  /*6fc0*/  @!PT LDS RZ, [RZ] ;  /* 0x00000000fffff984 */ /* 0x000fe20000000800 */
[----:B------:R2:W-:Y:S06]  /*6fd0*/  MEMBAR.ALL.CTA ;  /* 0x0000000000007992 */ /* 0x0005ec0000008000 */
[----:B--2---:R-:W2:Y:S01]  /*6fe0*/  FENCE.VIEW.ASYNC.S ;  /* 0x00000000000073c6 */ /* 0x004ea20000000000 */
[----:B-1----:R-:W-:Y:S11]  /*6ff0*/  LOP3.LUT P0, RZ, R6, 0x1, RZ, 0xc0, !PT ;  /* 0x0000000106ff7812 */ /* 0x002ff6000780c0ff */
[----:B------:R-:W-:Y:S02]  /*7000*/  @!UPT UIADD3 URZ, UPT, UPT, URZ, URZ, URZ ;  /* 0x000000fffffff290 */ /* 0x000fe4000fffe0ff */
[----:B--2---:R-:W-:Y:S01]  /*7010*/  VOTEU.ANY UP1, P0 ;  /* 0x0000000000ff7886 */ /* 0x004fe20000020100 */
[----:B------:R-:W-:Y:S01]  /*7020*/  PLOP3.LUT P0, PT, PT, PT, UP1, 0x80, 0x8 ;  /* 0x000000000008781c */ /* 0x000fe20003f0f018 */
[----:B------:R-:W-:Y:S11]  /*7030*/  UP2UR UR47, UPR, URZ, 0x2 ;  /* 0x00000002ff2f7883 */ /* 0x000ff60008000000 */
[----:B------:R-:W-:Y:S01]  /*7040*/  @!UPT UIADD3 URZ, UPT, UPT, URZ, URZ, URZ ;  /* 0x000000fffffff290 */ /* 0x000fe2000fffe0ff */
        /* <DEDUP_REMOVED lines=13> */
[----:B------:R-:W2:Y:S01]  /*7120*/  LDCU UR12, c[0x0][0xb20] ;  /* 0x00016400ff0c77ac */ /* 0x000ea20008000800 */
[----:B------:R-:W-:Y:S02]  /*7130*/  UIMAD.WIDE.U32 UR4, UR49, UR55, URZ ;  /* 0x00000037310472a5 */ /* 0x000fe4000f8e00ff */
[----:B------:R-:W-:Y:S02]  /*7140*/  UIMAD.WIDE.U32 UR6, UR50, UR52, URZ ;  /* 0x00000034320672a5 */ /* 0x000fe4000f8e00ff */
[----:B------:R-:W-:Y:S02]  /*7150*/  UISETP.NE.AND UP0, UPT, UR54, 0x1, UPT ;  /* 0x000000013600788c */ /* 0x000fe4000bf05270 */
[----:B------:R-:W-:Y:S02]  /*7160*/  UIMAD.WIDE.U32 UR8, UR37, UR55, URZ ;  /* 0x00000037250872a5 */ /* 0x000fe4000f8e00ff */
[----:B------:R-:W-:Y:S02]  /*7170*/  UIMAD.WIDE.U32 UR10, UR38, UR52, URZ ;  /* 0x00000034260a72a5 */ /* 0x000fe4000f8e00ff */
[----:B------:R-:W-:Y:S02]  /*7180*/  UISETP.NE.AND UP1, UPT, UR41, 0x1, UPT ;  /* 0x000000012900788c */ /* 0x000fe4000bf25270 */
[----:B------:R-:W-:Y:S01]  /*7190*/  UISETP.NE.AND UP2, UPT, UR40, 0x1, UPT ;  /* 0x000000012800788c */ /* 0x000fe2000bf45270 */
[----:B------:R-:W-:Y:S02]  /*71a0*/  UMOV UR4, UR5 ;  /* 0x0000000500047c82 */ /* 0x000fe40008000000 */
[----:B--2---:R-:W-:Y:S03]  /*71b0*/  USHF.R.U32.HI UR5, URZ, UR12, UR4 ;  /* 0x0000000cff057299 */ /* 0x004fe60008011604 */
[----:B------:R-:W-:Y:S02]  /*71c0*/  UMOV UR4, UR7 ;  /* 0x0000000700047c82 */ /* 0x000fe40008000000 */
[----:B------:R-:W-:Y:S02]  /*71d0*/  USHF.R.U32.HI UR7, URZ, UR53, UR4 ;  /* 0x00000035ff077299 */ /* 0x000fe40008011604 */
[----:B------:R-:W-:Y:S02]  /*71e0*/  USEL UR4, UR49, UR5, !UP0 ;  /* 0x0000000531047287 */ /* 0x000fe4000c000000 */
[----:B------:R-:W-:Y:S01]  /*71f0*/  USEL UR7, UR50, UR7, !UP1 ;  /* 0x0000000732077287 */ /* 0x000fe2000c800000 */
[----:B------:R-:W-:Y:S01]  /*7200*/  UMOV UR5, UR9 ;  /* 0x0000000900057c82 */ /* 0x000fe20008000000 */
[----:B------:R-:W-:Y:S02]  /*7210*/  UIMAD.WIDE.U32 UR8, UR4, UR42, URZ ;  /* 0x0000002a040872a5 */ /* 0x000fe4000f8e00ff */
[----:B------:R-:W-:Y:S03]  /*7220*/  USHF.R.U32.HI UR6, URZ, UR12, UR5 ;  /* 0x0000000cff067299 */ /* 0x000fe60008011605 */
[----:B------:R-:W-:Y:S01]  /*7230*/  UMOV UR5, UR11 ;  /* 0x0000000b00057c82 */ /* 0x000fe20008000000 */
[----:B------:R-:W-:Y:S02]  /*7240*/  UIMAD.WIDE.U32 UR10, UR7, UR42, URZ ;  /* 0x0000002a070a72a5 */ /* 0x000fe4000f8e00ff */
[----:B------:R-:W-:Y:S02]  /*7250*/  USHF.R.U32.HI UR12, URZ, UR53, UR5 ;  /* 0x00000035ff0c7299 */ /* 0x000fe40008011605 */
[----:B------:R-:W-:Y:S01]  /*7260*/  USEL UR6, UR37, UR6, !UP0 ;  /* 0x0000000625067287 */ /* 0x000fe2000c000000 */
[----:B------:R-:W-:Y:S02]  /*7270*/  UMOV UR5, UR9 ;  /* 0x0000000900057c82 */ /* 0x000fe40008000000 */
[----:B------:R-:W-:Y:S01]  /*7280*/  UMOV UR10, UR11 ;  /* 0x0000000b000a7c82 */ /* 0x000fe20008000000 */
[----:B------:R-:W-:Y:S02]  /*7290*/  @UP2 USHF.R.U32.HI UR4, URZ, UR43, UR5 ;  /* 0x0000002bff042299 */ /* 0x000fe40008011605 */
[----:B------:R-:W-:Y:S02]  /*72a0*/  @UP2 USHF.R.U32.HI UR7, URZ, UR43, UR10 ;  /* 0x0000002bff072299 */ /* 0x000fe4000801160a */
[----:B------:R-:W-:Y:S02]  /*72b0*/  UIMAD UR4, UR40, UR4, URZ ;  /* 0x00000004280472a4 */ /* 0x000fe4000f8e02ff */
[----:B------:R-:W-:Y:S02]  /*72c0*/  UIMAD.WIDE.U32 UR10, UR6, UR42, URZ ;  /* 0x0000002a060a72a5 */ /* 0x000fe4000f8e00ff */
[----:B------:R-:W-:Y:S02]  /*72d0*/  USEL UR5, UR38, UR12, !UP1 ;  /* 0x0000000c26057287 */ /* 0x000fe4000c800000 */
[----:B------:R-:W-:Y:S02]  /*72e0*/  UIMAD UR8, UR40, UR7, URZ ;  /* 0x00000007280872a4 */ /* 0x000fe4000f8e02ff */
[----:B------:R-:W-:Y:S03]  /*72f0*/  UISETP.GE.AND UP0, UPT, UR6, UR4, UPT ;  /* 0x000000040600728c */ /* 0x000fe6000bf06270 */
[----:B------:R-:W-:Y:S01]  /*7300*/  UMOV UR4, UR11 ;  /* 0x0000000b00047c82 */ /* 0x000fe20008000000 */
[----:B------:R-:W-:Y:S02]  /*7310*/  UISETP.GE.OR UP0, UPT, UR5, UR8, UP0 ;  /* 0x000000080500728c */ /* 0x000fe40008706670 */
[----:B------:R-:W-:Y:S02]  /*7320*/  USHF.R.U32.HI UR4, URZ, UR43, UR4 ;  /* 0x0000002bff047299 */ /* 0x000fe40008011604 */
[----:B------:R-:W-:Y:S02]  /*7330*/  UIMAD.WIDE.U32 UR8, UR5, UR42, URZ ;  /* 0x0000002a050872a5 */ /* 0x000fe4000f8e00ff */
[----:B------:R-:W-:Y:S02]  /*7340*/  USEL UR11, UR6, UR4, !UP2 ;  /* 0x00000004060b7287 */ /* 0x000fe4000d000000 */
[----:B------:R-:W-:Y:S02]  /*7350*/  UIADD3 UR8, UPT, UPT, -UR5, URZ, URZ ;  /* 0x000000ff05087290 */ /* 0x000fe4000fffe1ff */
[----:B------:R-:W-:Y:S01]  /*7360*/  UIADD3 UR10, UPT, UPT, -UR11, URZ, URZ ;  /* 0x000000ff0b0a7290 */ /* 0x000fe2000fffe1ff */
[----:B------:R-:W-:Y:S01]  /*7370*/  @!UP0 UMOV UR4, UR9 ;  /* 0x0000000900048c82 */ /* 0x000fe20008000000 */
[----:B------:R-:W-:Y:S02]  /*7380*/  UIADD3 UR9, UPT, UPT, -UR6, URZ, URZ ;  /* 0x000000ff06097290 */ /* 0x000fe4000fffe1ff */
[----:B------:R-:W-:Y:S02]  /*7390*/  @!UP0 USHF.R.U32.HI UR4, URZ, UR43, UR4 ;  /* 0x0000002bff048299 */ /* 0x000fe40008011604 */
[----:B------:R-:W-:Y:S02]  /*73a0*/  UIMAD UR10, UR40, UR10, UR6 ;  /* 0x0000000a280a72a4 */ /* 0x000fe4000f8e0206 */
[----:B------:R-:W-:Y:S04]  /*73b0*/  @!UP0 USEL UR4, UR5, UR4, !UP2 ;  /* 0x0000000405048287 */ /* 0x000fe8000d000000 */
[----:B------:R-:W-:Y:S02]  /*73c0*/  @!UP0 UIMAD UR10, UR7, UR10, UR4 ;  /* 0x0000000a070a82a4 */ /* 0x000fe4000f8e0204 */
[----:B------:R-:W-:Y:S02]  /*73d0*/  @!UP0 UIADD3 UR11, UPT, UPT, UR11, -UR4, URZ ;  /* 0x800000040b0b8290 */ /* 0x000fe4000fffe0ff */
[----:B------:R-:W-:Y:S02]  /*73e0*/  UIMAD UR7, UR41, UR8, UR38 ;  /* 0x00000008290772a4 */ /* 0x000fe4000f8e0226 */
[----:B------:R-:W-:Y:S02]  /*73f0*/  @!UP0 UIMAD UR6, UR11, UR40, UR5 ;  /* 0x000000280b0682a4 */ /* 0x000fe4000f8e0205 */
[----:B------:R-:W-:Y:S01]  /*7400*/  UIMAD UR4, UR54, UR9, UR37 ;  /* 0x00000009360472a4 */ /* 0x000fe2000f8e0225 */
[----:B------:R-:W-:Y:S02]  /*7410*/  @!UP0 UMOV UR5, UR10 ;  /* 0x0000000a00058c82 */ /* 0x000fe40008000000 */
[----:B------:R-:W-:Y:S02]  /*7420*/  UIMAD UR38, UR5, UR41, UR7 ;  /* 0x00000029052672a4 */ /* 0x000fe4000f8e0207 */
[----:B------:R-:W-:Y:S11]  /*7430*/  UIMAD UR37, UR6, UR54, UR4 ;  /* 0x00000036062572a4 */ /* 0x000ff6000f8e0204 */
[----:B------:R-:W-:Y:S01]  /*7440*/  @!UPT UIADD3 URZ, UPT, UPT, URZ, URZ, URZ ;  /* 0x000000fffffff290 */ /* 0x000fe2000fffe0ff */
.L_x_136:
[----:B------:R-:W-:Y:S01]  /*7450*/  UISETP.NE.AND UP0, UPT, UR39, 0x1, UPT ;  /* 0x000000012700788c */ /* 0x000fe2000bf05270 */
[----:B------:R-:W-:Y:S10]  /*7460*/  IADD3 R82, PT, PT, R82, 0x1, RZ ;  /* 0x0000000152527810 */ /* 0x000ff40007ffe0ff */
[----:B------:R-:W2:Y:S01]  /*7470*/  @!UP0 LDCU.128 UR12, c[0x0][0xb10] ;  /* 0x00016200ff0c87ac */ /* 0x000ea20008000c00 */
[----:B------:R-:W3:Y:S01]  /*7480*/  @!UP0 LDCU UR5, c[0x0][0xb0c] ;  /* 0x00016180ff0587ac */ /* 0x000ee20008000800 */
[----:B------:R-:W4:Y:S01]  /*7490*/  @!UP0 LDCU UR10, c[0x0][0xb20] ;  /* 0x00016400ff0a87ac */ /* 0x000f220008000800 */
[----:B--2---:R-:W-:Y:S02]  /*74a0*/  UIMAD.WIDE.U32 UR8, UR38, UR12, URZ ;  /* 0x0000000c260872a5 */ /* 0x004fe4000f8e00ff */
[----:B------:R-:W-:Y:S02]  /*74b0*/  UIMAD.WIDE.U32 UR6, UR37, UR15, URZ ;  /* 0x0000000f250672a5 */ /* 0x000fe4000f8e00ff */
[----:B------:R-:W-:Y:S03]  /*74c0*/  @!UP0 UISETP.NE.AND UP1, UPT, UR14, 0x1, UPT ;  /* 0x000000010e00888c */ /* 0x000fe6000bf25270 */
[----:B------:R-:W-:Y:S01]  /*74d0*/  @!UP0 UMOV UR4, UR9 ;  /* 0x0000000900048c82 */ /* 0x000fe20008000000 */
[----:B---3--:R-:W-:Y:S02]  /*74e0*/  @!UP0 UISETP.NE.AND UP2, UPT, UR5, 0x1, UPT ;  /* 0x000000010500888c */ /* 0x008fe4000bf45270 */
[----:B------:R-:W-:Y:S01]  /*74f0*/  @!UP0 USHF.R.U32.HI UR4, URZ, UR13, UR4 ;  /* 0x0000000dff048299 */ /* 0x000fe20008011604 */
[----:B------:R-:W-:Y:S02]  /*7500*/  @!UP0 UMOV UR6, UR7 ;  /* 0x0000000700068c82 */ /* 0x000fe40008000000 */
[----:B----4-:R-:W-:Y:S02]  /*7510*/  @!UP0 USHF.R.U32.HI UR6, URZ, UR10, UR6 ;  /* 0x0000000aff068299 */ /* 0x010fe40008011606 */
[----:B------:R-:W-:Y:S02]  /*7520*/  @!UP0 USEL UR7, UR38, UR4, !UP2 ;  /* 0x0000000426078287 */ /* 0x000fe4000d000000 */
[----:B------:R-:W-:Y:S04]  /*7530*/  @!UP0 USEL UR6, UR37, UR6, !UP1 ;  /* 0x0000000625068287 */ /* 0x000fe8000c800000 */
[----:B------:R-:W-:Y:S02]  /*7540*/  @!UP0 UIADD3 UR4, UPT, UPT, -UR7, UR6, URZ ;  /* 0x0000000607048290 */ /* 0x000fe4000fffe1ff */
[----:B------:R-:W-:Y:S02]  /*7550*/  @!UP0 UIADD3 UR6, UPT, UPT, UR7, -UR6, URZ ;  /* 0x8000000607068290 */ /* 0x000fe4000fffe0ff */
[----:B------:R-:W-:Y:S02]  /*7560*/  @!UP0 UIMAD UR38, UR4, UR5, UR38 ;  /* 0x00000005042682a4 */ /* 0x000fe4000f8e0226 */
[----:B------:R-:W-:Y:S02]  /*7570*/  @!UP0 UIMAD UR37, UR6, UR14, UR37 ;  /* 0x0000000e062582a4 */ /* 0x000fe4000f8e0225 */
[----:B------:R-:W-:Y:S09]  /*7580*/  ULOP3.LUT UP0, URZ, UR56, 0x1b0, URZ, 0xc0, !UPT ;  /* 0x000001b038ff7892 */ /* 0x000ff2000f80c0ff */
[----:B------:R-:W-:Y:S05]  /*7590*/  BRA.U !UP0, `(.L_x_137) ;  /* 0x0000000108407547 */ /* 0x000fea000b800000 */
[----:B------:R-:W2:Y:S01]  /*75a0*/  LDCU.64 UR8, c[0x4][0x80] ;  /* 0x01001000ff0877ac */ /* 0x000ea20008000a00 */
[----:B------:R-:W-:Y:S01]  /*75b0*/  MOV R3, 0x0 ;  /* 0x0000000000037802 */ /* 0x000fe20000000f00 */
[----:B------:R-:W-:Y:S02]  /*75c0*/  HFMA2 R12, -RZ, RZ, 0, 5.9604644775390625e-08 ;  /* 0x00000001ff0c7431 */ /* 0x000fe400000001ff */
[----:B------:R-:W-:Y:S02]  /*75d0*/  IMAD.MOV.U32 R8, RZ, RZ, 0x70 ;  /* 0x00000070ff087424 */ /* 0x000fe400078e00ff */
[----:B------:R-:W-:Y:S01]  /*75e0*/  IMAD.MOV.U32 R13, RZ, RZ, RZ ;  /* 0x000000ffff0d7224 */ /* 0x000fe200078e00ff */
[----:B------:R-:W3:Y:S01]  /*75f0*/  LDCU.64 UR6, c[0x4][0x88] ;  /* 0x01001100ff0677ac */ /* 0x000ee20008000a00 */
[----:B------:R-:W4:Y:S01]  /*7600*/  LDC.64 R2, c[0x4][R3] ;  /* 0x0100000003027b82 */ /* 0x000f220000000a00 */
[----:B------:R-:W1:Y:S01]  /*7610*/  LDCU.64 UR4, c[0x4][0x8] ;  /* 0x01000100ff0477ac */ /* 0x000e620008000a00 */
[----:B--2---:R-:W-:Y:S01]  /*7620*/  MOV R5, UR9 ;  /* 0x0000000900057c02 */ /* 0x004fe20008000f00 */
[----:B------:R-:W-:Y:S01]  /*7630*/  IMAD.U32 R4, RZ, RZ, UR8 ;  /* 0x00000008ff047e24 */ /* 0x000fe2000f8e00ff */
[----:B---3--:R-:W-:Y:S01]  /*7640*/  MOV R7, UR7 ;  /* 0x0000000700077c02 */ /* 0x008fe20008000f00 */
[----:B------:R-:W-:Y:S01]  /*7650*/  IMAD.U32 R6, RZ, RZ, UR6 ;  /* 0x00000006ff067e24 */ /* 0x000fe2000f8e00ff */
[----:B-1----:R-:W-:Y:S01]  /*7660*/  MOV R11, UR5 ;  /* 0x00000005000b7c02 */ /* 0x002fe20008000f00 */
[----:B------:R-:W-:Y:S02]  /*7670*/  IMAD.U32 R10, RZ, RZ, UR4 ;  /* 0x00000004ff0a7e24 */ /* 0x000fe4000f8e00ff */
[----:B------:R-:W-:Y:S07]  /*7680*/  LEPC R20, `(.L_x_137) ;  /* 0x000000001014794e */ /* 0x000fee0000000000 */
[----:B----45:R-:W-:Y:S05]  /*7690*/  CALL.ABS.NOINC R2 ;  /* 0x0000000002007343 */ /* 0x030fea0003c00000 */
.L_x_137:
[----:B------:R-:W-:Y:S01]  /*76a0*/  LOP3.LUT P0, RZ, R86, 0x1b0, RZ, 0xc0, !PT ;  /* 0x000001b056ff7812 */ /* 0x000fe2000780c0ff */
[----:B------:R-:W-:Y:S11]  /*76b0*/  BSSY.RECONVERGENT B6, `(.L_x_138) ;  /* 0x0000013000067945 */ /* 0x000ff60003800200 */
[----:B------:R-:W-:Y:S01]  /*76c0*/  @!UPT UIADD3 URZ, UPT, UPT, URZ, URZ, URZ ;  /* 0x000000fffffff290 */ /* 0x000fe2000fffe0ff */
[----:B------:R-:W-:Y:S05]  /*76d0*/  @!P0 BRA `(.L_x_139) ;  /* 0x0000000000408947 */ /* 0x000fea0003800000 */
        /* <DEDUP_REMOVED lines=16> */
.L_x_139:
[----:B------:R-:W-:Y:S05]  /*77e0*/  BSYNC.RECONVERGENT B6 ;  /* 0x0000000000067941 */ /* 0x000fea0003800200 */
.L_x_138:
[----:B------:R-:W-:Y:S01]  /*77f0*/  ISETP.NE.U32.AND P3, PT, R76, RZ, PT ;  /* 0x000000ff4c00720c */ /* 0x000fe20003f65070 */
[----:B------:R-:W-:Y:S01]  /*7800*/  UISETP.NE.AND UP1, UPT, UR61, URZ, UPT ;  /* 0x000000ff3d00728c */ /* 0x000fe2000bf25270 */
[----:B------:R-:W-:Y:S02]  /*7810*/  ISETP.NE.U32.AND P4, PT, R72, RZ, PT ;  /* 0x000000ff4800720c */ /* 0x000fe40003f85070 */
[----:B------:R-:W-:Y:S02]  /*7820*/  ISETP.NE.AND.EX P3, PT, R77, RZ, PT, P3 ;  /* 0x000000ff4d00720c */ /* 0x000fe40003f65330 */
[----:B------:R-:W-:Y:S02]  /*7830*/  PLOP3.LUT P1, PT, PT, PT, PT, 0x8, 0x80 ;  /* 0x000000000080781c */ /* 0x000fe40003f2e170 */
[----:B------:R-:W-:Y:S02]  /*7840*/  PLOP3.LUT P0, PT, PT, PT, UP1, 0x80, 0x8 ;  /* 0x000000000008781c */ /* 0x000fe40003f0f018 */
[----:B------:R-:W-:Y:S02]  /*7850*/  ISETP.NE.AND.EX P4, PT, R73, RZ, PT, P4 ;  /* 0x000000ff4900720c */ /* 0x000fe40003f85340 */
[----:B------:R-:W2:Y:S09]  /*7860*/  @UP1 LDCU.64 UR4, c[0x0][0x888] ;  /* 0x00011100ff0417ac */ /* 0x000eb20008000a00 */
[----:B------:R-:W-:Y:S01]  /*7870*/  @P0 PLOP3.LUT P1, PT, P3, PT, PT, 0x80, 0x8 ;  /* 0x000000000008081c */ /* 0x000fe20001f2f070 */
[----:B--2---:R-:W-:Y:S04]  /*7880*/  @UP1 UISETP.NE.U32.AND UP0, UPT, UR4, URZ, UPT ;  /* 0x000000ff0400128c */ /* 0x004fe8000bf05070 */
[----:B------:R-:W-:Y:S04]  /*7890*/  @UP1 UISETP.NE.AND.EX UP0, UPT, UR5, URZ, UPT, UP0 ;  /* 0x000000ff0500128c */ /* 0x000fe8000bf05300 */
[----:B------:R-:W-:Y:S01]  /*78a0*/  @UP1 USEL UR4, URZ, 0xffffffff, UP0 ;  /* 0xffffffffff041887 */ /* 0x000fe20008000000 */
[----:B------:R-:W-:Y:S11]  /*78b0*/  @!P3 BRA `(.L_x_140) ;  /* 0x000000000030b947 */ /* 0x000ff60003800000 */
[----:B------:R-:W-:Y:S01]  /*78c0*/  ISETP.NE.U32.AND P2, PT, R74, RZ, PT ;  /* 0x000000ff4a00720c */ /* 0x000fe20003f45070 */
[----:B------:R-:W2:Y:S01]  /*78d0*/  LDCU.64 UR6, c[0x0][0x358] ;  /* 0x00006b00ff0677ac */ /* 0x000ea20008000a00 */
[----:B------:R-:W-:Y:S02]  /*78e0*/  IMAD.MOV.U32 R80, RZ, RZ, 0x1 ;  /* 0x00000001ff507424 */ /* 0x000fe400078e00ff */
[----:B------:R-:W-:Y:S11]  /*78f0*/  ISETP.NE.AND.EX P2, PT, R75, RZ, PT, P2 ;  /* 0x000000ff4b00720c */ /* 0x000ff60003f45320 */
[----:B------:R-:W-:Y:S02]  /*7900*/  @!UPT UIADD3 URZ, UPT, UPT, URZ, URZ, URZ ;  /* 0x000000fffffff290 */ /* 0x000fe4000fffe0ff */
[----:B------:R-:W3:Y:S01]  /*7910*/  @P2 LDC.64 R2, c[0x0][0x888] ;  /* 0x00022200ff022b82 */ /* 0x000ee20000000a00 */
[----:B-1----:R-:W-:Y:S04]  /*7920*/  @P2 IMAD R0, R76, UR36, RZ ;  /* 0x000000244c002c24 */ /* 0x002fe8000f8e02ff */
[----:B---3--:R-:W-:Y:S04]  /*7930*/  @P2 IMAD.WIDE R2, R0, 0x4, R2 ;  /* 0x0000000400022825 */ /* 0x008fe800078e0202 */
[----:B------:R-:W-:Y:S01]  /*7940*/  HFMA2 R0, -RZ, RZ, 0, 5.9604644775390625e-08 ;  /* 0x00000001ff007431 */ /* 0x000fe200000001ff */
[----:B--2--5:R2:W5:Y:S04]  /*7950*/  @P2 LDG.E R39, desc[UR6][R2.64] ;  /* 0x0000000602272981 */ /* 0x024568000c1e1900 */
[----:B------:R-:W-:Y:S01]  /*7960*/  @!P2 PRMT R80, R0, 0x7610, R80 ;  /* 0x000076100050a816 */ /* 0x000fe20000000050 */
[----:B--2---:R-:W3:Y:S06]  /*7970*/  @!P2 LDC R39, c[0x0][0x880] ;  /* 0x00022000ff27ab82 */ /* 0x004eec0000000800 */
.L_x_140:
[----:B------:R-:W-:Y:S05]  /*7980*/  @!P4 BRA `(.L_x_141) ;  /* 0x000000000024c947 */ /* 0x000fea0003800000 */
[----:B------:R-:W-:Y:S01]  /*7990*/  ISETP.NE.U32.AND P2, PT, R70, RZ, PT ;  /* 0x000000ff4600720c */ /* 0x000fe20003f45070 */
[----:B------:R-:W2:Y:S03]  /*79a0*/  LDCU.64 UR6, c[0x0][0x358] ;  /* 0x00006b00ff0677ac */ /* 0x000ea60008000a00 */
[----:B------:R-:W-:Y:S11]  /*79b0*/  ISETP.NE.AND.EX P2, PT, R71, RZ, PT, P2 ;  /* 0x000000ff4700720c */ /* 0x000ff60003f45320 */
[----:B------:R-:W-:Y:S02]  /*79c0*/  @!UPT UIADD3 URZ, UPT, UPT, URZ, URZ, URZ ;  /* 0x000000fffffff290 */ /* 0x000fe4000fffe0ff */
[----:B------:R-:W4:Y:S01]  /*79d0*/  @P2 LDC.64 R2, c[0x0][0x8a8] ;  /* 0x00022a00ff022b82 */ /* 0x000f220000000a00 */
[----:B-1----:R-:W-:Y:S04]  /*79e0*/  @P2 IMAD R0, R72, UR36, RZ ;  /* 0x0000002448002c24 */ /* 0x002fe8000f8e02ff */
[----:B----4-:R-:W-:Y:S05]  /*79f0*/  @P2 IMAD.WIDE R2, R0, 0x4, R2 ;  /* 0x0000000400022825 */ /* 0x010fea00078e0202 */
[----:B--2--5:R2:W5:Y:S02]  /*7a00*/  @P2 LDG.E R38, desc[UR6][R2.64] ;  /* 0x0000000602262981 */ /* 0x024564000c1e1900 */
[----:B--2---:R-:W4:Y:S02]  /*7a10*/  @!P2 LDC R38, c[0x0][0x8a0] ;  /* 0x00022800ff26ab82 */ /* 0x004f240000000800 */
.L_x_141:
[----:B---3-5:R-:W-:Y:S01]  /*7a20*/  @P0 ISETP.NE.AND P4, PT, R39, RZ, PT ;  /* 0x000000ff2700020c */ /* 0x028fe20003f85270 */
[----:B-1----:R-:W-:Y:S01]  /*7a30*/  IMAD.U32 R0, RZ, RZ, UR4 ;  /* 0x00000004ff007e24 */ /* 0x002fe2000f8e00ff */
[----:B------:R-:W-:Y:S01]  /*7a40*/  @P0 LOP3.LUT P2, RZ, R80, 0xff, RZ, 0xc0, !PT ;  /* 0x000000ff50ff0812 */ /* 0x000fe2000784c0ff */
[----:B------:R-:W-:Y:S01]  /*7a50*/  BSSY B1, `(.L_x_142) ;  /* 0x0000039000017945 */ /* 0x000fe20003800000 */
[----:B------:R-:W-:Y:S02]  /*7a60*/  @P0 SEL R2, RZ, 0xffffffff, P4 ;  /* 0xffffffffff020807 */ /* 0x000fe40002000000 */
[----:B------:R-:W-:Y:S02]  /*7a70*/  CS2R R46, SRZ ;  /* 0x00000000002e7805 */ /* 0x000fe4000001ff00 */
[----:B------:R-:W-:Y:S02]  /*7a80*/  LEA R16, R36, UR44, 0x3 ;  /* 0x0000002c24107c11 */ /* 0x000fe4000f8e18ff */
[----:B------:R-:W-:Y:S02]  /*7a90*/  CS2R R44, SRZ ;  /* 0x00000000002c7805 */ /* 0x000fe4000001ff00 */
[----:B------:R-:W-:Y:S02]  /*7aa0*/  @P1 SEL R2, R0, R2, !P2 ;  /* 0x0000000200021207 */ /* 0x000fe40005000000 */
[----:B------:R-:W-:Y:S02]  /*7ab0*/  CS2R R42, SRZ ;  /* 0x00000000002a7805 */ /* 0x000fe4000001ff00 */
[----:B------:R-:W-:Y:S02]  /*7ac0*/  SHF.L.U32 R3, R85, 0x1f, RZ ;  /* 0x0000001f55037819 */ /* 0x000fe400000006ff */
[----:B------:R-:W-:Y:S02]  /*7ad0*/  CS2R R40, SRZ ;  /* 0x0000000000287805 */ /* 0x000fe4000001ff00 */
[----:B------:R-:W-:Y:S02]  /*7ae0*/  @P0 LOP3.LUT R2, R2, 0x1, RZ, 0xc0, !PT ;  /* 0x0000000102020812 */ /* 0x000fe400078ec0ff */
[----:B------:R-:W-:Y:S02]  /*7af0*/  PLOP3.LUT P5, PT, PT, PT, PT, 0x8, 0x80 ;  /* 0x000000000080781c */ /* 0x000fe40003fae170 */
[----:B------:R-:W-:Y:S02]  /*7b00*/  ISETP.NE.U32.OR P1, PT, R2, 0x1, !P0 ;  /* 0x000000010200780c */ /* 0x000fe40004725470 */
[----:B------:R-:W-:Y:S11]  /*7b10*/  LEA.HI R2, R36, R36, RZ, 0x1 ;  /* 0x0000002424027211 */ /* 0x000ff600078f08ff */
[----:B------:R-:W-:Y:S04]  /*7b20*/  @P1 SHF.L.U32 R0, R83, 0x1f, RZ ;  /* 0x0000001f53001819 */ /* 0x000fe800000006ff */
[----:B------:R1:W2:Y:S01]  /*7b30*/  @P1 SYNCS.PHASECHK.TRANS64.TRYWAIT P0, [UR44+0x360], R0 ;  /* 0x00036000ff0015a7 */ /* 0x0002a2000800112c */
[----:B------:R3:W3:Y:S01]  /*7b40*/  SYNCS.PHASECHK.TRANS64.TRYWAIT P4, [R16+URZ+0x3a0], R3 ;  /* 0x0003a003100075a7 */ /* 0x0006e200080811ff */
[C---:B-1----:R-:W-:Y:S01]  /*7b50*/  IMAD.SHL.U32 R0, R2.reuse, 0x20, RZ ;  /* 0x0000002002007824 */ /* 0x042fe200078e00ff */
[----:B------:R-:W-:Y:S04]  /*7b60*/  LOP3.LUT R2, R2, 0xffe, RZ, 0xc0, !PT ;  /* 0x00000ffe02027812 */ /* 0x000fe800078ec0ff */
[----:B------:R-:W-:Y:S01]  /*7b70*/  LOP3.LUT R0, R0, 0xffffffc0, RZ, 0xc0, !PT ;  /* 0xffffffc000007812 */ /* 0x000fe200078ec0ff */
[----:B------:R-:W-:Y:S04]  /*7b80*/  IMAD.IADD R2, R36, 0x1, -R2 ;  /* 0x0000000124027824 */ /* 0x000fe800078e0a02 */
[----:B------:R-:W-:Y:S04]  /*7b90*/  IMAD.IADD R0, R37, 0x1, R0 ;  /* 0x0000000125007824 */ /* 0x000fe800078e0200 */
[----:B------:R-:W-:Y:S01]  /*7ba0*/  IMAD R2, R2, 0x100000, R0 ;  /* 0x0010000002027824 */ /* 0x000fe200078e0200 */
[----:B--2---:R-:W-:Y:S01]  /*7bb0*/  @P1 PLOP3.LUT P5, PT, P0, PT, PT, 0x8, 0x80 ;  /* 0x000000000080181c */ /* 0x004fe200007ae170 */
[----:B------:R-:W-:Y:S01]  /*7bc0*/  @!UPT UIADD3 URZ, UPT, UPT, URZ, URZ, URZ ;  /* 0x000000fffffff290 */ /* 0x000fe2000fffe0ff */
[----:B---3--:R-:W-:Y:S11]  /*7bd0*/  @!P1 BRA `(.L_x_143) ;  /* 0x0000000000809947 */ /* 0x008ff60003800000 */
[----:B------:R-:W-:Y:S01]  /*7be0*/  ISETP.NE.U32.AND P0, PT, RZ, UR58, PT ;  /* 0x0000003aff007c0c */ /* 0x000fe2000bf05070 */
[----:B------:R-:W-:Y:S01]  /*7bf0*/  BSSY B0, `(.L_x_144) ;  /* 0x0000012000007945 */ /* 0x000fe20003800000 */
[----:B------:R-:W-:Y:S02]  /*7c00*/  ISETP.NE.AND P2, PT, R39, RZ, PT ;  /* 0x000000ff2700720c */ /* 0x000fe40003f45270 */
[----:B------:R-:W-:Y:S02]  /*7c10*/  CS2R R42, SRZ ;  /* 0x00000000002a7805 */ /* 0x000fe4000001ff00 */
[----:B------:R-:W-:Y:S02]  /*7c20*/  ISETP.NE.AND.EX P0, PT, RZ, UR59, PT, P0 ;  /* 0x0000003bff007c0c */ /* 0x000fe4000bf05300 */
[----:B------:R-:W-:Y:S02]  /*7c30*/  CS2R R40, SRZ ;  /* 0x0000000000287805 */ /* 0x000fe4000001ff00 */
[----:B------:R-:W-:Y:S02]  /*7c40*/  LOP3.LUT P1, RZ, R80, 0xff, RZ, 0xc0, !PT ;  /* 0x000000ff50ff7812 */ /* 0x000fe4000782c0ff */
[----:B------:R-:W-:Y:S02]  /*7c50*/  CS2R R46, SRZ ;  /* 0x00000000002e7805 */ /* 0x000fe4000001ff00 */
[----:B------:R-:W-:Y:S02]  /*7c60*/  SEL R0, RZ, 0xffffffff, P2 ;  /* 0xffffffffff007807 */ /* 0x000fe40001000000 */
[----:B------:R-:W-:Y:S02]  /*7c70*/  CS2R R44, SRZ ;  /* 0x00000000002c7805 */ /* 0x000fe4000001ff00 */
[----:B------:R-:W-:Y:S04]  /*7c80*/  SEL R4, RZ, 0xffffffff, P0 ;  /* 0xffffffffff047807 */ /* 0x000fe80000000000 */
[----:B------:R-:W-:Y:S04]  /*7c90*/  @P3 SEL R0, R4, R0, !P1 ;  /* 0x0000000004003207 */ /* 0x000fe80004800000 */
[----:B------:R-:W-:Y:S04]  /*7ca0*/  LOP3.LUT R0, R0, 0x1, RZ, 0xc0, !PT ;  /* 0x0000000100007812 */ /* 0x000fe800078ec0ff */
[----:B------:R-:W-:Y:S01]  /*7cb0*/  ISETP.NE.U32.AND P0, PT, R0, 0x1, PT ;  /* 0x000000010000780c */ /* 0x000fe20003f05070 */
[----:B------:R-:W-:Y:S01]  /*7cc0*/  @!UPT UIADD3 URZ, UPT, UPT, URZ, URZ, URZ ;  /* 0x000000fffffff290 */ /* 0x000fe2000fffe0ff */
[----:B------:R-:W-:Y:S11]  /*7cd0*/  @!P5 BRA `(.L_x_145) ;  /* 0x00000000000cd947 */ /* 0x000ff60003800000 */
[----:B------:R-:W-:Y:S04]  /*7ce0*/  SHF.L.U32 R4, R83, 0x1f, RZ ;  /* 0x0000001f53047819 */ /* 0x000fe800000006ff */
[----:B------:R-:W1:Y:S02]  /*7cf0*/  SYNCS.PHASECHK.TRANS64.TRYWAIT P1, [UR44+0x360], R4 ;  /* 0x00036004ff0075a7 */ /* 0x000e64000802112c */
[----:B-1----:R-:W-:Y:S05]  /*7d00*/  @!P1 BRA `(.L_x_146) ;  /* 0x00000028001c9947 */ /* 0x002fea0003800000 */
.L_x_145:
[----:B------:R-:W-:Y:S05]  /*7d10*/  BSYNC B0 ;  /* 0x0000000000007941 */ /* 0x000fea0003800000 */
.L_x_144:
[----:B------:R2:W3:Y:S01]  /*7d20*/  @P0 LDS.128 R40, [R79+UR44+0x600] ;  /* 0x0006002c4f280984 */ /* 0x0004e20008000c00 */
[----:B------:R-:W-:Y:S01]  /*7d30*/  UIADD3 UR4, UPT, UPT, UR44, 0x368, URZ ;  /* 0x000003682c047890 */ /* 0x000fe2000fffe0ff */
[----:B------:R-:W-:Y:S02]  /*7d40*/  LOP3.LUT R83, R83, 0x1, RZ, 0x3c, !PT ;  /* 0x0000000153537812 */ /* 0x000fe400078e3cff */
[----:B------:R2:W1:Y:S01]  /*7d50*/  @P0 LDS.128 R44, [R78+0x10] ;  /* 0x000010004e2c0984 */ /* 0x0004620000000c00 */
[----:B------:R-:W-:Y:S01]  /*7d60*/  UPRMT UR4, UR48, 0x654, UR4 ;  /* 0x0000065430047896 */ /* 0x000fe20008000004 */
[----:B------:R-:W-:Y:S01]  /*7d70*/  @!PT LDS RZ, [RZ] ;  /* 0x00000000fffff984 */ /* 0x000fe20000000800 */
[----:B------:R-:W-:Y:S01]  /*7d80*/  @!PT LDS RZ, [RZ] ;  /* 0x00000000fffff984 */ /* 0x000fe20000000800 */
[----:B------:R-:W-:Y:S01]  /*7d90*/  @!PT LDS RZ, [RZ] ;  /* 0x00000000fffff984 */ /* 0x000fe20000000800 */
[----:B------:R-:W-:Y:S01]  /*7da0*/  @!PT LDS RZ, [RZ] ;  /* 0x00000000fffff984 */ /* 0x000fe20000000800 */
[----:B------:R5:W-:Y:S06]  /*7db0*/  MEMBAR.ALL.CTA ;  /* 0x0000000000007992 */ /* 0x000bec0000008000 */
[----:B-----5:R-:W5:Y:S02]  /*7dc0*/  FENCE.VIEW.ASYNC.S ;  /* 0x00000000000073c6 */ /* 0x020f640000000000 */
[----:B-----5:R-:W-:Y:S03]  /*7dd0*/  SYNCS.ARRIVE.TRANS64.RED.A1T0 RZ, [UR4], RZ ;  /* 0x000000ffffff79a7 */ /* 0x020fe60008100404 */
.L_x_143:
[----:B------:R-:W-:Y:S05]  /*7de0*/  BSYNC B1 ;  /* 0x0000000000017941 */ /* 0x000fea0003800000 */
.L_x_142:
[----:B-1----:R-:W-:Y:S04]  /*7df0*/  SHF.R.U32.HI R0, RZ, 0x15, R2 ;  /* 0x00000015ff007819 */ /* 0x002fe80000011602 */
[----:B------:R-:W-:Y:S01]  /*7e00*/  LOP3.LUT P0, RZ, R0, 0x3, R81, 0x48, !PT ;  /* 0x0000000300ff7812 */ /* 0x000fe20007804851 */
[----:B------:R-:W-:Y:S01]  /*7e10*/  @!UPT UIADD3 URZ, UPT, UPT, URZ, URZ, URZ ;  /* 0x000000fffffff290 */ /* 0x000fe2000fffe0ff */
[----:B------:R-:W-:Y:S11]  /*7e20*/  @P4 BRA `(.L_x_147) ;  /* 0x0000000000084947 */ /* 0x000ff60003800000 */
[----:B------:R-:W1:Y:S02]  /*7e30*/  SYNCS.PHASECHK.TRANS64.TRYWAIT P1, [R16+URZ+0x3a0], R3 ;  /* 0x0003a003100075a7 */ /* 0x000e6400080211ff */
[----:B-1----:R-:W-:Y:S05]  /*7e40*/  @!P1 BRA `(.L_x_148) ;  /* 0x0000002400e49947 */ /* 0x002fea0003800000 */
.L_x_147:
[----:B------:R-:W-:Y:S05]  /*7e50*/  @!P0 BRA `(.L_x_149) ;  /* 0x0000000000408947 */ /* 0x000fea0003800000 */
[----:B------:R-:W1:Y:S01]  /*7e60*/  LDCU.64 UR8, c[0x4][0x70] ;  /* 0x01000e00ff0877ac */ /* 0x000e620008000a00 */
[----:B------:R-:W-:Y:S01]  /*7e70*/  MOV R15, 0x0 ;  /* 0x00000000000f7802 */ /* 0x000fe20000000f00 */
[----:B------:R-:W-:Y:S02]  /*7e80*/  HFMA2 R12, -RZ, RZ, 0, 5.9604644775390625e-08 ;  /* 0x00000001ff0c7431 */ /* 0x000fe400000001ff */
[----:B------:R-:W-:Y:S02]  /*7e90*/  IMAD.MOV.U32 R8, RZ, RZ, 0x192 ;  /* 0x00000192ff087424 */ /* 0x000fe400078e00ff */
[----:B------:R-:W-:Y:S01]  /*7ea0*/  IMAD.MOV.U32 R13, RZ, RZ, RZ ;  /* 0x000000ffff0d7224 */ /* 0x000fe200078e00ff */
[----:B------:R-:W5:Y:S01]  /*7eb0*/  LDCU.64 UR6, c[0x4][0x78] ;  /* 0x01000f00ff0677ac */ /* 0x000f620008000a00 */
[----:B------:R-:W2:Y:S01]  /*7ec0*/  LDC.64 R14, c[0x4][R15] ;  /* 0x010000000f0e7b82 */ /* 0x000ea20000000a00 */
[----:B------:R-:W3:Y:S01]  /*7ed0*/  LDCU.64 UR4, c[0x4][0x10] ;  /* 0x01000200ff0477ac */ /* 0x000ee20008000a00 */
[----:B-1----:R-:W-:Y:S01]  /*7ee0*/  MOV R5, UR9 ;  /* 0x0000000900057c02 */ /* 0x002fe20008000f00 */
[----:B------:R-:W-:Y:S01]  /*7ef0*/  IMAD.U32 R4, RZ, RZ, UR8 ;  /* 0x00000008ff047e24 */ /* 0x000fe2000f8e00ff */
[----:B-----5:R-:W-:Y:S01]  /*7f00*/  MOV R7, UR7 ;  /* 0x0000000700077c02 */ /* 0x020fe20008000f00 */
[----:B------:R-:W-:Y:S01]  /*7f10*/  IMAD.U32 R6, RZ, RZ, UR6 ;  /* 0x00000006ff067e24 */ /* 0x000fe2000f8e00ff */
[----:B---3--:R-:W-:Y:S01]  /*7f20*/  MOV R11, UR5 ;  /* 0x00000005000b7c02 */ /* 0x008fe20008000f00 */
[----:B------:R-:W-:Y:S02]  /*7f30*/  IMAD.U32 R10, RZ, RZ, UR4 ;  /* 0x00000004ff0a7e24 */ /* 0x000fe4000f8e00ff */
[----:B------:R-:W-:Y:S07]  /*7f40*/  LEPC R20, `(.L_x_149) ;  /* 0x000000001014794e */ /* 0x000fee0000000000 */
[----:B--2-4-:R-:W-:Y:S05]  /*7f50*/  CALL.ABS.NOINC R14 ;  /* 0x000000000e007343 */ /* 0x014fea0003c00000 */
.L_x_149:
[----:B------:R-:W-:Y:S01]  /*7f60*/  LOP3.LUT P0, RZ, R69, 0x60, RZ, 0xc0, !PT ;  /* 0x0000006045ff7812 */ /* 0x000fe2000780c0ff */
[----:B------:R-:W-:Y:S05]  /*7f70*/  WARPSYNC.ALL ;  /* 0x0000000000007948 */ /* 0x000fea0003800000 */
[----:B---3--:R-:W-:Y:S01]  /*7f80*/  IMAD.SHL.U32 R66, R41, 0x100, RZ ;  /* 0x0000010029427824 */ /* 0x008fe200078e00ff */
[----:B------:R-:W-:Y:S01]  /*7f90*/  R2UR UR4, R2 ;  /* 0x00000000020472ca */ /* 0x000fe200000e0000 */
[----:B------:R-:W-:Y:S01]  /*7fa0*/  IMAD.SHL.U32 R60, R43, 0x100, RZ ;  /* 0x000001002b3c7824 */ /* 0x000fe200078e00ff */
[----:B------:R-:W-:Y:S01]  /*7fb0*/  R2UR UR5, R16 ;  /* 0x00000000100572ca */ /* 0x000fe200000e0000 */
[----:B------:R-:W-:Y:S01]  /*7fc0*/  IMAD.SHL.U32 R48, R47, 0x100, RZ ;  /* 0x000001002f307824 */ /* 0x000fe200078e00ff */
[C---:B------:R-:W-:Y:S01]  /*7fd0*/  SHF.L.U32 R2, R40.reuse, 0x10, RZ ;  /* 0x0000001028027819 */ /* 0x040fe200000006ff */
[----:B------:R-:W-:Y:S01]  /*7fe0*/  IMAD.SHL.U32 R54, R45, 0x100, RZ ;  /* 0x000001002d367824 */ /* 0x000fe200078e00ff */
[C---:B------:R-:W-:Y:S01]  /*7ff0*/  PRMT R0, R40.reuse, 0x8880, RZ ;  /* 0x0000888028007816 */ /* 0x040fe200000000ff */
[----:B------:R-:W-:Y:S01]  /*8000*/  BSSY.RECONVERGENT B0, `(.L_x_150) ;  /* 0x000009f000007945 */ /* 0x000fe20003800200 */
[----:B------:R-:W-:Y:S02]  /*8010*/  SHF.L.U32 R3, R40, 0x8, RZ ;  /* 0x0000000828037819 */ /* 0x000fe400000006ff */
[----:B------:R-:W-:Y:S02]  /*8020*/  SHF.R.S32.HI R2, RZ, 0x18, R2 ;  /* 0x00000018ff027819 */ /* 0x000fe40000011402 */
[----:B------:R-:W-:Y:S01]  /*8030*/  PRMT R68, R41, 0x8880, RZ ;  /* 0x0000888029447816 */ /* 0x000fe200000000ff */
[----:B------:R-:W-:Y:S01]  /*8040*/  LDTM.16dp32bit_t0_t15.x32 R4, tmem[UR4] ;  /* 0x00000004000479ee */ /* 0x000fe20008a80000 */
[----:B------:R-:W1:Y:S01]  /*8050*/  LDTM.16dp32bit_t16_t31.x32 R4, tmem[UR4+0x20] ;  /* 0x00002004000479ee */ /* 0x000e620008aa0000 */
[----:B------:R-:W-:Y:S01]  /*8060*/  NOP ;  /* 0x0000000000007918 */ /* 0x000fe20000000000 */
[----:B------:R-:W-:Y:S01]  /*8070*/  UIADD3 UR4, UPT, UPT, UR5, 0x3c0, URZ ;  /* 0x000003c005047890 */ /* 0x000fe2000fffe0ff */
[----:B------:R-:W-:Y:S02]  /*8080*/  SHF.R.S32.HI R40, RZ, 0x18, R40 ;  /* 0x00000018ff287819 */ /* 0x000fe40000011428 */
[C---:B------:R-:W-:Y:S01]  /*8090*/  PRMT R65, R42.reuse, 0x8880, RZ ;  /* 0x000088802a417816 */ /* 0x040fe200000000ff */
[----:B------:R-:W-:Y:S01]  /*80a0*/  UPRMT UR4, UR48, 0x654, UR4 ;  /* 0x0000065430047896 */ /* 0x000fe20008000004 */
[C---:B------:R-:W-:Y:S02]  /*80b0*/  SHF.L.U32 R64, R42.reuse, 0x10, RZ ;  /* 0x000000102a407819 */ /* 0x040fe400000006ff */
[----:B------:R-:W-:Y:S02]  /*80c0*/  SHF.L.U32 R63, R42, 0x8, RZ ;  /* 0x000000082a3f7819 */ /* 0x000fe400000006ff */
[----:B------:R-:W-:Y:S02]  /*80d0*/  SHF.R.S32.HI R42, RZ, 0x18, R42 ;  /* 0x00000018ff2a7819 */ /* 0x000fe4000001142a */
[C---:B------:R-:W-:Y:S02]  /*80e0*/  PRMT R62, R43.reuse, 0x8880, RZ ;  /* 0x000088802b3e7816 */ /* 0x040fe400000000ff */
[----:B-1----:R-:W-:Y:S01]  /*80f0*/  SYNCS.ARRIVE.TRANS64.RED.A1T0 RZ, [UR4], RZ ;  /* 0x000000ffffff79a7 */ /* 0x002fe20008100404 */
[----:B------:R-:W-:Y:S02]  /*8100*/  SHF.L.U32 R61, R43, 0x10, RZ ;  /* 0x000000102b3d7819 */ /* 0x000fe400000006ff */
[----:B------:R-:W-:Y:S02]  /*8110*/  SHF.R.S32.HI R43, RZ, 0x18, R43 ;  /* 0x00000018ff2b7819 */ /* 0x000fe4000001142b */
[----:B------:R-:W-:Y:S02]  /*8120*/  SHF.L.U32 R51, R46, 0x8, RZ ;  /* 0x000000082e337819 */ /* 0x000fe400000006ff */
[----:B------:R-:W-:Y:S01]  /*8130*/  SHF.R.S32.HI R3, RZ, 0x18, R3 ;  /* 0x00000018ff037819 */ /* 0x000fe20000011403 */
[C---:B----4-:R-:W-:Y:S01]  /*8140*/  IMAD R4, R38.reuse, R4, RZ ;  /* 0x0000000426047224 */ /* 0x050fe200078e02ff */
[----:B------:R-:W-:Y:S01]  /*8150*/  SHF.L.U32 R67, R41, 0x10, RZ ;  /* 0x0000001029437819 */ /* 0x000fe200000006ff */
[C---:B------:R-:W-:Y:S01]  /*8160*/  IMAD R5, R38.reuse, R5, RZ ;  /* 0x0000000526057224 */ /* 0x040fe200078e02ff */
[----:B------:R-:W-:Y:S01]  /*8170*/  SHF.R.S32.HI R41, RZ, 0x18, R41 ;  /* 0x00000018ff297819 */ /* 0x000fe20000011429 */
[----:B------:R-:W-:Y:S01]  /*8180*/  IMAD R6, R38, R6, RZ ;  /* 0x0000000626067224 */ /* 0x000fe200078e02ff */
[----:B------:R-:W-:Y:S01]  /*8190*/  PRMT R59, R44, 0x8880, RZ ;  /* 0x000088802c3b7816 */ /* 0x000fe200000000ff */
[----:B------:R-:W-:Y:S01]  /*81a0*/  IMAD R4, R0, R39, R4 ;  /* 0x0000002700047224 */ /* 0x000fe200078e0204 */
[----:B------:R-:W-:Y:S01]  /*81b0*/  MOV R0, R68 ;  /* 0x0000004400007202 */ /* 0x000fe20000000f00 */
[----:B------:R-:W-:Y:S01]  /*81c0*/  IMAD R7, R38, R7, RZ ;  /* 0x0000000726077224 */ /* 0x000fe200078e02ff */
[----:B------:R-:W-:Y:S01]  /*81d0*/  SHF.L.U32 R58, R44, 0x10, RZ ;  /* 0x000000102c3a7819 */ /* 0x000fe200000006ff */
[-C--:B------:R-:W-:Y:S01]  /*81e0*/  IMAD R5, R2, R39.reuse, R5 ;  /* 0x0000002702057224 */ /* 0x080fe200078e0205 */
[----:B------:R-:W-:Y:S01]  /*81f0*/  SHF.R.S32.HI R2, RZ, 0x18, R67 ;  /* 0x00000018ff027819 */ /* 0x000fe20000011443 */
[-C--:B------:R-:W-:Y:S01]  /*8200*/  IMAD R6, R3, R39.reuse, R6 ;  /* 0x0000002703067224 */ /* 0x080fe200078e0206 */
[----:B------:R-:W-:Y:S01]  /*8210*/  SHF.R.S32.HI R3, RZ, 0x18, R66 ;  /* 0x00000018ff037819 */ /* 0x000fe20000011442 */
[----:B------:R-:W-:Y:S01]  /*8220*/  IMAD R8, R38, R8, RZ ;  /* 0x0000000826087224 */ /* 0x000fe200078e02ff */
[C---:B------:R-:W-:Y:S01]  /*8230*/  PRMT R56, R45.reuse, 0x8880, RZ ;  /* 0x000088802d387816 */ /* 0x040fe200000000ff */
[----:B------:R-:W-:Y:S01]  /*8240*/  IMAD R7, R40, R39, R7 ;  /* 0x0000002728077224 */ /* 0x000fe200078e0207 */
[----:B------:R-:W-:Y:S01]  /*8250*/  MOV R40, R65 ;  /* 0x0000004100287202 */ /* 0x000fe20000000f00 */
[----:B------:R-:W-:Y:S01]  /*8260*/  IMAD R9, R38, R9, RZ ;  /* 0x0000000926097224 */ /* 0x000fe200078e02ff */
[----:B------:R-:W-:Y:S01]  /*8270*/  SHF.L.U32 R55, R45, 0x10, RZ ;  /* 0x000000102d377819 */ /* 0x000fe200000006ff */
[-C--:B------:R-:W-:Y:S01]  /*8280*/  IMAD R8, R0, R39.reuse, R8 ;  /* 0x0000002700087224 */ /* 0x080fe200078e0208 */
[----:B------:R-:W-:Y:S01]  /*8290*/  PRMT R53, R46, 0x8880, RZ ;  /* 0x000088802e357816 */ /* 0x000fe200000000ff */
[----:B------:R-:W-:Y:S01]  /*82a0*/  IMAD R10, R38, R10, RZ ;  /* 0x0000000a260a7224 */ /* 0x000fe200078e02ff */
[----:B------:R-:W-:Y:S01]  /*82b0*/  SHF.R.S32.HI R45, RZ, 0x18, R45 ;  /* 0x00000018ff2d7819 */ /* 0x000fe2000001142d */
[----:B------:R-:W-:Y:S01]  /*82c0*/  IMAD R9, R2, R39, R9 ;  /* 0x0000002702097224 */ /* 0x000fe200078e0209 */
[----:B------:R-:W-:Y:S01]  /*82d0*/  SHF.L.U32 R52, R46, 0x10, RZ ;  /* 0x000000102e347819 */ /* 0x000fe200000006ff */
[C---:B------:R-:W-:Y:S01]  /*82e0*/  IMAD R0, R38.reuse, R20, RZ ;  /* 0x0000001426007224 */ /* 0x040fe200078e02ff */
[C---:B------:R-:W-:Y:S01]  /*82f0*/  PRMT R50, R47.reuse, 0x8880, RZ ;  /* 0x000088802f327816 */ /* 0x040fe200000000ff */
[C---:B------:R-:W-:Y:S01]  /*8300*/  IMAD R11, R38.reuse, R11, RZ ;  /* 0x0000000b260b7224 */ /* 0x040fe200078e02ff */
[----:B------:R-:W-:Y:S01]  /*8310*/  SHF.R.S32.HI R46, RZ, 0x18, R46 ;  /* 0x00000018ff2e7819 */ /* 0x000fe2000001142e */
[C---:B------:R-:W-:Y:S01]  /*8320*/  IMAD R2, R38.reuse, R21, RZ ;  /* 0x0000001526027224 */ /* 0x040fe200078e02ff */
[----:B------:R-:W-:Y:S01]  /*8330*/  SHF.L.U32 R49, R47, 0x10, RZ ;  /* 0x000000102f317819 */ /* 0x000fe200000006ff */
[C---:B------:R-:W-:Y:S01]  /*8340*/  IMAD R20, R38.reuse, R24, RZ ;  /* 0x0000001826147224 */ /* 0x040fe200078e02ff */
[----:B------:R-:W-:Y:S01]  /*8350*/  SHF.R.S32.HI R47, RZ, 0x18, R47 ;  /* 0x00000018ff2f7819 */ /* 0x000fe2000001142f */
[----:B------:R-:W-:Y:S01]  /*8360*/  IMAD R21, R38, R25, RZ ;  /* 0x0000001926157224 */ /* 0x000fe200078e02ff */
[----:B------:R-:W-:Y:S01]  /*8370*/  SHF.L.U32 R57, R44, 0x8, RZ ;  /* 0x000000082c397819 */ /* 0x000fe200000006ff */
[----:B------:R-:W-:Y:S01]  /*8380*/  IMAD R24, R38, R28, RZ ;  /* 0x0000001c26187224 */ /* 0x000fe200078e02ff */
[----:B------:R-:W-:Y:S01]  /*8390*/  SHF.R.S32.HI R44, RZ, 0x18, R44 ;  /* 0x00000018ff2c7819 */ /* 0x000fe2000001142c */
[----:B------:R-:W-:Y:S01]  /*83a0*/  IMAD R10, R3, R39, R10 ;  /* 0x00000027030a7224 */ /* 0x000fe200078e020a */
[----:B------:R-:W-:Y:S01]  /*83b0*/  IADD3 R36, PT, PT, R36, 0x1, RZ ;  /* 0x0000000124247810 */ /* 0x000fe20007ffe0ff */
[C---:B------:R-:W-:Y:S02]  /*83c0*/  IMAD R12, R38.reuse, R12, RZ ;  /* 0x0000000c260c7224 */ /* 0x040fe400078e02ff */
[C---:B------:R-:W-:Y:S02]  /*83d0*/  IMAD R25, R38.reuse, R29, RZ ;  /* 0x0000001d26197224 */ /* 0x040fe400078e02ff */
[C---:B------:R-:W-:Y:S01]  /*83e0*/  IMAD R28, R38.reuse, R32, RZ ;  /* 0x00000020261c7224 */ /* 0x040fe200078e02ff */
[----:B------:R-:W-:Y:S01]  /*83f0*/  SHF.R.S32.HI R32, RZ, 0x18, R64 ;  /* 0x00000018ff207819 */ /* 0x000fe20000011440 */
[C---:B------:R-:W-:Y:S01]  /*8400*/  IMAD R29, R38.reuse, R33, RZ ;  /* 0x00000021261d7224 */ /* 0x040fe200078e02ff */
[----:B------:R-:W-:Y:S01]  /*8410*/  I2IP.S8.S32.SAT R33, R7, R6, RZ ;  /* 0x0000000607217239 */ /* 0x000fe200000014ff */
[----:B------:R-:W-:Y:S01]  /*8420*/  IMAD R11, R41, R39, R11 ;  /* 0x00000027290b7224 */ /* 0x000fe200078e020b */
[----:B------:R-:W-:Y:S01]  /*8430*/  MOV R7, R62 ;  /* 0x0000003e00077202 */ /* 0x000fe20000000f00 */
[C---:B------:R-:W-:Y:S01]  /*8440*/  IMAD R13, R38.reuse, R13, RZ ;  /* 0x0000000d260d7224 */ /* 0x040fe200078e02ff */
[----:B------:R-:W-:Y:S01]  /*8450*/  SHF.R.S32.HI R6, RZ, 0x18, R63 ;  /* 0x00000018ff067819 */ /* 0x000fe2000001143f */
[----:B------:R-:W-:Y:S01]  /*8460*/  IMAD R14, R38, R14, RZ ;  /* 0x0000000e260e7224 */ /* 0x000fe200078e02ff */
[----:B------:R-:W-:Y:S01]  /*8470*/  I2IP.S8.S32.SAT R41, R11, R10, RZ ;  /* 0x0000000a0b297239 */ /* 0x000fe200000014ff */
[----:B------:R-:W-:Y:S01]  /*8480*/  IMAD R12, R40, R39, R12 ;  /* 0x00000027280c7224 */ /* 0x000fe200078e020c */
[----:B------:R-:W-:Y:S01]  /*8490*/  I2IP.S8.S32.SAT R40, R5, R4, R33 ;  /* 0x0000000405287239 */ /* 0x000fe20000001421 */
[----:B------:R-:W-:Y:S01]  /*84a0*/  IMAD R15, R38, R15, RZ ;  /* 0x0000000f260f7224 */ /* 0x000fe200078e02ff */
[----:B------:R-:W-:Y:S01]  /*84b0*/  I2IP.S8.S32.SAT R41, R9, R8, R41 ;  /* 0x0000000809297239 */ /* 0x000fe20000001429 */
[-C--:B------:R-:W-:Y:S01]  /*84c0*/  IMAD R13, R32, R39.reuse, R13 ;  /* 0x00000027200d7224 */ /* 0x080fe200078e020d */
[----:B------:R-:W-:Y:S01]  /*84d0*/  SHF.R.S32.HI R10, RZ, 0x18, R61 ;  /* 0x00000018ff0a7819 */ /* 0x000fe2000001143d */
[----:B------:R-:W-:Y:S01]  /*84e0*/  IMAD R16, R38, R16, RZ ;  /* 0x0000001026107224 */ /* 0x000fe200078e02ff */
[----:B------:R-:W-:Y:S01]  /*84f0*/  SHF.R.S32.HI R5, RZ, 0x18, R58 ;  /* 0x00000018ff057819 */ /* 0x000fe2000001143a */
[----:B------:R-:W-:Y:S01]  /*8500*/  IMAD R14, R6, R39, R14 ;  /* 0x00000027060e7224 */ /* 0x000fe200078e020e */
[----:B------:R-:W-:Y:S01]  /*8510*/  SHF.R.S32.HI R11, RZ, 0x18, R60 ;  /* 0x00000018ff0b7819 */ /* 0x000fe2000001143c */
[----:B------:R-:W-:Y:S01]  /*8520*/  IMAD R17, R38, R17, RZ ;  /* 0x0000001126117224 */ /* 0x000fe200078e02ff */
[----:B------:R-:W-:Y:S01]  /*8530*/  SHF.R.S32.HI R6, RZ, 0x18, R57 ;  /* 0x00000018ff067819 */ /* 0x000fe20000011439 */
[-C--:B------:R-:W-:Y:S02]  /*8540*/  IMAD R15, R42, R39.reuse, R15 ;  /* 0x000000272a0f7224 */ /* 0x080fe400078e020f */
[C---:B------:R-:W-:Y:S02]  /*8550*/  IMAD R18, R38.reuse, R18, RZ ;  /* 0x0000001226127224 */ /* 0x040fe400078e02ff */
[----:B------:R-:W-:Y:S01]  /*8560*/  IMAD R16, R7, R39, R16 ;  /* 0x0000002707107224 */ /* 0x000fe200078e0210 */
[----:B------:R-:W-:Y:S01]  /*8570*/  I2IP.S8.S32.SAT R14, R15, R14, RZ ;  /* 0x0000000e0f0e7239 */ /* 0x000fe200000014ff */
[----:B------:R-:W-:Y:S01]  /*8580*/  IMAD R19, R38, R19, RZ ;  /* 0x0000001326137224 */ /* 0x000fe200078e02ff */
[----:B------:R-:W-:Y:S01]  /*8590*/  SHF.R.S32.HI R7, RZ, 0x18, R48 ;  /* 0x00000018ff077819 */ /* 0x000fe20000011430 */
[-C--:B------:R-:W-:Y:S01]  /*85a0*/  IMAD R17, R10, R39.reuse, R17 ;  /* 0x000000270a117224 */ /* 0x080fe200078e0211 */
[----:B------:R-:W-:Y:S01]  /*85b0*/  I2IP.S8.S32.SAT R42, R13, R12, R14 ;  /* 0x0000000c0d2a7239 */ /* 0x000fe2000000140e */
[-C--:B------:R-:W-:Y:S02]  /*85c0*/  IMAD R18, R11, R39.reuse, R18 ;  /* 0x000000270b127224 */ /* 0x080fe400078e0212 */
[----:B------:R-:W-:Y:S02]  /*85d0*/  IMAD.MOV.U32 R4, RZ, RZ, R59 ;  /* 0x000000ffff047224 */ /* 0x000fe400078e003b */
[-C--:B------:R-:W-:Y:S02]  /*85e0*/  IMAD R19, R43, R39.reuse, R19 ;  /* 0x000000272b137224 */ /* 0x080fe400078e0213 */
[----:B------:R-:W-:Y:S02]  /*85f0*/  IMAD R3, R38, R22, RZ ;  /* 0x0000001626037224 */ /* 0x000fe400078e02ff */
[----:B------:R-:W-:Y:S01]  /*8600*/  IMAD R0, R4, R39, R0 ;  /* 0x0000002704007224 */ /* 0x000fe200078e0200 */
[----:B------:R-:W-:Y:S01]  /*8610*/  I2IP.S8.S32.SAT R18, R19, R18, RZ ;  /* 0x0000001213127239 */ /* 0x000fe200000014ff */
[----:B------:R-:W-:Y:S01]  /*8620*/  IMAD R23, R38, R23, RZ ;  /* 0x0000001726177224 */ /* 0x000fe200078e02ff */
[----:B------:R-:W-:Y:S01]  /*8630*/  MOV R4, R56 ;  /* 0x0000003800047202 */ /* 0x000fe20000000f00 */
[-C--:B------:R-:W-:Y:S01]  /*8640*/  IMAD R2, R5, R39.reuse, R2 ;  /* 0x0000002705027224 */ /* 0x080fe200078e0202 */
[----:B------:R-:W-:Y:S01]  /*8650*/  I2IP.S8.S32.SAT R43, R17, R16, R18 ;  /* 0x00000010112b7239 */ /* 0x000fe20000001412 */
[-C--:B------:R-:W-:Y:S01]  /*8660*/  IMAD R3, R6, R39.reuse, R3 ;  /* 0x0000002706037224 */ /* 0x080fe200078e0203 */
[----:B------:R-:W-:Y:S01]  /*8670*/  SHF.R.S32.HI R5, RZ, 0x18, R55 ;  /* 0x00000018ff057819 */ /* 0x000fe20000011437 */
[-C--:B------:R-:W-:Y:S01]  /*8680*/  IMAD R23, R44, R39.reuse, R23 ;  /* 0x000000272c177224 */ /* 0x080fe200078e0217 */
[----:B------:R-:W-:Y:S01]  /*8690*/  SHF.R.S32.HI R6, RZ, 0x18, R54 ;  /* 0x00000018ff067819 */ /* 0x000fe20000011436 */
[----:B------:R-:W-:Y:S01]  /*86a0*/  IMAD R22, R38, R26, RZ ;  /* 0x0000001a26167224 */ /* 0x000fe200078e02ff */
[----:B------:R1:W-:Y:S01]  /*86b0*/  STS.128 [R79+UR44+0x1600], R40 ;  /* 0x001600284f007988 */ /* 0x0003e20008000c2c */
[----:B------:R-:W-:Y:S01]  /*86c0*/  IMAD R20, R4, R39, R20 ;  /* 0x0000002704147224 */ /* 0x000fe200078e0214 */
[----:B------:R-:W-:Y:S01]  /*86d0*/  I2IP.S8.S32.SAT R3, R23, R3, RZ ;  /* 0x0000000317037239 */ /* 0x000fe200000014ff */
[----:B------:R-:W-:Y:S01]  /*86e0*/  IMAD R27, R38, R27, RZ ;  /* 0x0000001b261b7224 */ /* 0x000fe200078e02ff */
[----:B------:R-:W-:Y:S01]  /*86f0*/  MOV R4, R53 ;  /* 0x0000003500047202 */ /* 0x000fe20000000f00 */
[-C--:B------:R-:W-:Y:S01]  /*8700*/  IMAD R21, R5, R39.reuse, R21 ;  /* 0x0000002705157224 */ /* 0x080fe200078e0215 */
[----:B------:R-:W-:Y:S01]  /*8710*/  SHF.R.S32.HI R5, RZ, 0x18, R52 ;  /* 0x00000018ff057819 */ /* 0x000fe20000011434 */
[-C--:B------:R-:W-:Y:S01]  /*8720*/  IMAD R22, R6, R39.reuse, R22 ;  /* 0x0000002706167224 */ /* 0x080fe200078e0216 */
[----:B------:R-:W-:Y:S01]  /*8730*/  SHF.R.S32.HI R6, RZ, 0x18, R49 ;  /* 0x00000018ff067819 */ /* 0x000fe20000011431 */
[-C--:B------:R-:W-:Y:S02]  /*8740*/  IMAD R27, R45, R39.reuse, R27 ;  /* 0x000000272d1b7224 */ /* 0x080fe400078e021b */
[-C--:B------:R-:W-:Y:S01]  /*8750*/  IMAD R24, R4, R39.reuse, R24 ;  /* 0x0000002704187224 */ /* 0x080fe200078e0218 */
[----:B------:R-:W-:Y:S01]  /*8760*/  SHF.R.S32.HI R4, RZ, 0x18, R51 ;  /* 0x00000018ff047819 */ /* 0x000fe20000011433 */
[C---:B------:R-:W-:Y:S02]  /*8770*/  IMAD R26, R38.reuse, R30, RZ ;  /* 0x0000001e261a7224 */ /* 0x040fe400078e02ff */
[----:B------:R-:W-:Y:S01]  /*8780*/  IMAD R25, R5, R39, R25 ;  /* 0x0000002705197224 */ /* 0x000fe200078e0219 */
[----:B------:R-:W-:Y:S01]  /*8790*/  MOV R5, R50 ;  /* 0x0000003200057202 */ /* 0x000fe20000000f00 */
[----:B------:R-:W-:Y:S02]  /*87a0*/  IMAD R31, R38, R31, RZ ;  /* 0x0000001f261f7224 */ /* 0x000fe400078e02ff */
[-C--:B------:R-:W-:Y:S01]  /*87b0*/  IMAD R26, R4, R39.reuse, R26 ;  /* 0x00000027041a7224 */ /* 0x080fe200078e021a */
[----:B------:R-:W-:Y:S01]  /*87c0*/  I2IP.S8.S32.SAT R4, R2, R0, R3 ;  /* 0x0000000002047239 */ /* 0x000fe20000001403 */
[-C--:B------:R-:W-:Y:S02]  /*87d0*/  IMAD R31, R46, R39.reuse, R31 ;  /* 0x000000272e1f7224 */ /* 0x080fe400078e021f */
[-C--:B------:R-:W-:Y:S01]  /*87e0*/  IMAD R28, R5, R39.reuse, R28 ;  /* 0x00000027051c7224 */ /* 0x080fe200078e021c */
[----:B------:R-:W-:Y:S01]  /*87f0*/  I2IP.S8.S32.SAT R5, R27, R22, RZ ;  /* 0x000000161b057239 */ /* 0x000fe200000014ff */
[----:B------:R-:W-:Y:S02]  /*8800*/  IMAD R30, R38, R34, RZ ;  /* 0x00000022261e7224 */ /* 0x000fe400078e02ff */
[----:B------:R-:W-:Y:S01]  /*8810*/  IMAD R29, R6, R39, R29 ;  /* 0x00000027061d7224 */ /* 0x000fe200078e021d */
[----:B------:R-:W-:Y:S01]  /*8820*/  I2IP.S8.S32.SAT R6, R31, R26, RZ ;  /* 0x0000001a1f067239 */ /* 0x000fe200000014ff */
[----:B------:R-:W-:Y:S01]  /*8830*/  IMAD R35, R38, R35, RZ ;  /* 0x0000002326237224 */ /* 0x000fe200078e02ff */
[----:B------:R-:W-:Y:S01]  /*8840*/  I2IP.S8.S32.SAT R5, R21, R20, R5 ;  /* 0x0000001415057239 */ /* 0x000fe20000001405 */
[-C--:B------:R-:W-:Y:S01]  /*8850*/  IMAD R30, R7, R39.reuse, R30 ;  /* 0x00000027071e7224 */ /* 0x080fe200078e021e */
[----:B------:R-:W-:Y:S01]  /*8860*/  I2IP.S8.S32.SAT R6, R25, R24, R6 ;  /* 0x0000001819067239 */ /* 0x000fe20000001406 */
[----:B------:R-:W-:Y:S05]  /*8870*/  IMAD R35, R47, R39, R35 ;  /* 0x000000272f237224 */ /* 0x000fea00078e0223 */
[----:B------:R-:W-:Y:S04]  /*8880*/  I2IP.S8.S32.SAT R7, R35, R30, RZ ;  /* 0x0000001e23077239 */ /* 0x000fe800000014ff */
[----:B------:R-:W-:Y:S05]  /*8890*/  I2IP.S8.S32.SAT R7, R29, R28, R7 ;  /* 0x0000001c1d077239 */ /* 0x000fea0000001407 */
[----:B------:R1:W-:Y:S01]  /*88a0*/  STS.128 [R78+0x1010], R4 ;  /* 0x001010044e007388 */ /* 0x0003e20000000c00 */
[----:B------:R-:W-:Y:S01]  /*88b0*/  @!PT LDS RZ, [RZ] ;  /* 0x00000000fffff984 */ /* 0x000fe20000000800 */
[----:B------:R-:W-:Y:S01]  /*88c0*/  @!PT LDS RZ, [RZ] ;  /* 0x00000000fffff984 */ /* 0x000fe20000000800 */
[----:B------:R-:W-:Y:S01]  /*88d0*/  @!PT LDS RZ, [RZ] ;  /* 0x00000000fffff984 */ /* 0x000fe20000000800 */
[----:B------:R-:W-:Y:S01]  /*88e0*/  @!PT LDS RZ, [RZ] ;  /* 0x00000000fffff984 */ /* 0x000fe20000000800 */
[----:B------:R3:W-:Y:S07]  /*88f0*/  MEMBAR.ALL.CTA ;  /* 0x0000000000007992 */ /* 0x0007ee0000008000 */
[----:B---3--:R-:W3:Y:S02]  /*8900*/  FENCE.VIEW.ASYNC.S ;  /* 0x00000000000073c6 */ /* 0x008ee40000000000 */
[----:B---3--:R-:W-:Y:S06]  /*8910*/  BAR.SYNC.DEFER_BLOCKING 0x1, 0x80 ;  /* 0x0042000000007b1d */ /* 0x008fec0000010000 */
[----:B------:R-:W-:Y:S05]  /*8920*/  @P0 BRA `(.L_x_151) ;  /* 0x0000000000300947 */ /* 0x000fea0003800000 */
[----:B------:R-:W-:Y:S02]  /*8930*/  UIADD3 UR4, UPT, UPT, UR44, 0x1600, URZ ;  /* 0x000016002c047890 */ /* 0x000fe4000fffe0ff */
[----:B------:R-:W-:Y:S02]  /*8940*/  USHF.L.U32 UR9, UR45, 0x6, URZ ;  /* 0x000000062d097899 */ /* 0x000fe400080006ff */
[----:B------:R-:W-:Y:S02]  /*8950*/  USHF.L.U32 UR10, UR46, 0x6, URZ ;  /* 0x000000062e0a7899 */ /* 0x000fe400080006ff */
[----:B------:R-:W-:Y:S01]  /*8960*/  MOV R86, UR4 ;  /* 0x0000000400567c02 */ /* 0x000fe20008000f00 */
[----:B------:R-:W-:Y:S01]  /*8970*/  UIADD3 UR4, UP0, UPT, UR62, 0x680, URZ ;  /* 0x000006803e047890 */ /* 0x000fe2000ff1e0ff */
[----:B------:R-:W-:Y:S02]  /*8980*/  UMOV UR11, UR36 ;  /* 0x00000024000b7c82 */ /* 0x000fe40008000000 */
[----:B------:R-:W-:Y:S01]  /*8990*/  R2UR UR8, R86 ;  /* 0x00000000560872ca */ /* 0x000fe200000e0000 */
[----:B------:R-:W-:Y:S11]  /*89a0*/  UIADD3.X UR5, UPT, UPT, URZ, UR63, URZ, UP0, !UPT ;  /* 0x0000003fff057290 */ /* 0x000ff600087fe4ff */
[----:B------:R-:W-:Y:S01]  /*89b0*/  @!UPT UIADD3 URZ, UPT, UPT, URZ, URZ, URZ ;  /* 0x000000fffffff290 */ /* 0x000fe2000fffe0ff */
[----:B------:R3:W-:Y:S01]  /*89c0*/  UTMASTG.3D [UR8], [UR4] ;  /* 0x00000008040073b5 */ /* 0x0007e20008010000 */
[----:B------:R0:W-:Y:S01]  /*89d0*/  UTMACMDFLUSH ;  /* 0x00000000000079b7 */ /* 0x0001e20000000000 */
[----:B---3--:R-:W-:Y:S04]  /*89e0*/  DEPBAR.LE SB0, 0x0 ;  /* 0x000080000000791a */ /* 0x008fe80000000000 */
.L_x_151:
[----:B------:R-:W-:Y:S05]  /*89f0*/  BSYNC.RECONVERGENT B0 ;  /* 0x0000000000007941 */ /* 0x000fea0003800200 */
.L_x_150:
[----:B------:R-:W-:Y:S01]  /*8a00*/  BAR.SYNC.DEFER_BLOCKING 0x1, 0x80 ;  /* 0x0042000000007b1d */ /* 0x000fe20000010000 */
[----:B------:R-:W-:Y:S01]  /*8a10*/  ISETP.NE.AND P0, PT, R82, 0x2, PT ;  /* 0x000000025200780c */ /* 0x000fe20003f05270 */
[----:B------:R-:W-:Y:S01]  /*8a20*/  UISETP.NE.AND UP0, UPT, UR47, URZ, UPT ;  /* 0x000000ff2f00728c */ /* 0x000fe2000bf05270 */
[----:B------:R-:W-:Y:S01]  /*8a30*/  ISETP.NE.AND P1, PT, R36, 0x4, PT ;  /* 0x000000042400780c */ /* 0x000fe20003f25270 */
[----:B------:R-:W-:Y:S01]  /*8a40*/  UIADD3 UR45, UPT, UPT, UR37, UR60, URZ ;  /* 0x0000003c252d7290 */ /* 0x000fe2000fffe0ff */
[----:B------:R-:W-:Y:S01]  /*8a50*/  SEL R2, RZ, 0x1, P0 ;  /* 0x00000001ff027807 */ /* 0x000fe20000000000 */
[----:B------:R-:W-:Y:S01]  /*8a60*/  UIADD3 UR46, UPT, UPT, UR38, UR57, URZ ;  /* 0x00000039262e7290 */ /* 0x000fe2000fffe0ff */
[----:B------:R-:W-:Y:S02]  /*8a70*/  SEL R0, RZ, 0x1, P1 ;  /* 0x00000001ff007807 */ /* 0x000fe40000800000 */
[----:B------:R-:W-:Y:S02]  /*8a80*/  LOP3.LUT R84, R84, R2, RZ, 0x3c, !PT ;  /* 0x0000000254547212 */ /* 0x000fe400078e3cff */
[----:B------:R-:W-:Y:S02]  /*8a90*/  LOP3.LUT R85, R85, R0, RZ, 0x3c, !PT ;  /* 0x0000000055557212 */ /* 0x000fe400078e3cff */
[----:B------:R-:W-:Y:S02]  /*8aa0*/  SEL R82, R82, RZ, P0 ;  /* 0x000000ff52527207 */ /* 0x000fe40000000000 */
[----:B------:R-:W-:Y:S01]  /*8ab0*/  SEL R36, R36, RZ, P1 ;  /* 0x000000ff24247207 */ /* 0x000fe20000800000 */
[----:B------:R-:W-:Y:S01]  /*8ac0*/  UMOV UR36, UR51 ;  /* 0x0000003300247c82 */ /* 0x000fe20008000000 */
[----:B------:R-:W-:Y:S05]  /*8ad0*/  BRA.U UP0, `(.L_x_152) ;  /* 0xffffffe500107547 */ /* 0x000fea000b83ffff */
[----:B------:R-:W-:Y:S05]  /*8ae0*/  EXIT ;  /* 0x000000000000794d */ /* 0x000fea0003800000 */
.L_x_25:
[----:B--2---:R2:W3:Y:S02]  /*8af0*/  SYNCS.PHASECHK.TRANS64.TRYWAIT P0, [R0+URZ+0x3f0], R2 ;  /* 0x0003f002000075a7 */ /* 0x0044e400080011ff */
[----:B---3--:R-:W-:Y:S05]  /*8b00*/  @!P0 NANOSLEEP.SYNCS 0x989680 ;  /* 0x009896800000895d */ /* 0x008fea0003900000 */
[----:B------:R-:W3:Y:S02]  /*8b10*/  @!P0 SYNCS.PHASECHK.TRANS64 P0, [R0+URZ+0x3f0], R2 ;  /* 0x0003f002000085a7 */ /* 0x000ee400080010ff */
[----:B---3--:R-:W-:Y:S05]  /*8b20*/  @!P0 BRA `(.L_x_25) ;  /* 0xfffffffc00f08947 */ /* 0x008fea000383ffff */
[----:B------:R-:W-:Y:S05]  /*8b30*/  BRA `(.L_x_153) ;  /* 0xffffff9400247947 */ /* 0x000fea000383ffff */
.L_x_28:
[----:B-1----:R-:W-:-:S07]  /*8b40*/  MOV R0, UR33 ;  /* 0x0000002100007c02 */ /* 0x002fce0008000f00 */
.L_x_154:
[----:B-1----:R1:W2:Y:S02]  /*8b50*/  SYNCS.PHASECHK.TRANS64.TRYWAIT P0, [R0+URZ+0x1b0], R3 ;  /* 0x0001b003000075a7 */ /* 0x0022a400080011ff */
[----:B--2---:R-:W-:Y:S05]  /*8b60*/  @!P0 NANOSLEEP.SYNCS 0x989680 ;  /* 0x009896800000895d */ /* 0x004fea0003900000 */
[----:B------:R-:W2:Y:S02]  /*8b70*/  @!P0 SYNCS.PHASECHK.TRANS64 P0, [R0+URZ+0x1b0], R3 ;  /* 0x0001b003000085a7 */ /* 0x000ea400080010ff */
[----:B--2---:R-:W-:Y:S05]  /*8b80*/  @!P0 BRA `(.L_x_154) ;  /* 0xfffffffc00f08947 */ /* 0x004fea000383ffff */
[----:B------:R-:W-:Y:S05]  /*8b90*/  BRA `(.L_x_27) ;  /* 0xffffff9400707947 */ /* 0x000fea000383ffff */
.L_x_35:
[----:B-1----:R-:W-:-:S07]  /*8ba0*/  MOV R0, UR17 ;  /* 0x0000001100007c02 */ /* 0x002fce0008000f00 */
.L_x_155:
[----:B-1----:R1:W2:Y:S02]  /*8bb0*/  SYNCS.PHASECHK.TRANS64.TRYWAIT P0, [R0+URZ+0x1b0], R3 ;  /* 0x0001b003000075a7 */ /* 0x0022a400080011ff */
[----:B--2---:R-:W-:Y:S05]  /*8bc0*/  @!P0 NANOSLEEP.SYNCS 0x989680 ;  /* 0x009896800000895d */ /* 0x004fea0003900000 */
[----:B------:R-:W2:Y:S02]  /*8bd0*/  @!P0 SYNCS.PHASECHK.TRANS64 P0, [R0+URZ+0x1b0], R3 ;  /* 0x0001b003000085a7 */ /* 0x000ea400080010ff */
[----:B--2---:R-:W-:Y:S05]  /*8be0*/  @!P0 BRA `(.L_x_155) ;  /* 0xfffffffc00f08947 */ /* 0x004fea000383ffff */
[----:B------:R-:W-:Y:S05]  /*8bf0*/  BRA `(.L_x_34) ;  /* 0xffffff9800347947 */ /* 0x000fea000383ffff */
.L_x_40:
[----:B-1----:R1:W2:Y:S02]  /*8c00*/  SYNCS.PHASECHK.TRANS64.TRYWAIT P0, [R3+URZ+0x380], R0 ;  /* 0x00038000030075a7 */ /* 0x0022a400080011ff */
[----:B--2---:R-:W-:Y:S05]  /*8c10*/  @!P0 NANOSLEEP.SYNCS 0x989680 ;  /* 0x009896800000895d */ /* 0x004fea0003900000 */
[----:B------:R-:W2:Y:S02]  /*8c20*/  @!P0 SYNCS.PHASECHK.TRANS64 P0, [R3+URZ+0x380], R0 ;  /* 0x00038000030085a7 */ /* 0x000ea400080010ff */
[----:B--2---:R-:W-:Y:S05]  /*8c30*/  @!P0 BRA `(.L_x_40) ;  /* 0xfffffffc00f08947 */ /* 0x004fea000383ffff */
[----:B------:R-:W-:Y:S05]  /*8c40*/  BRA `(.L_x_156) ;  /* 0xffffff9800e07947 */ /* 0x000fea000383ffff */
.L_x_44:
[----:B------:R-:W-:-:S07]  /*8c50*/  MOV R0, UR4 ;  /* 0x0000000400007c02 */ /* 0x000fce0008000f00 */
.L_x_157:
[----:B-1----:R1:W2:Y:S02]  /*8c60*/  SYNCS.PHASECHK.TRANS64.TRYWAIT P0, [R0+URZ], R2 ;  /* 0x00000002000075a7 */ /* 0x0022a400080011ff */
[----:B--2---:R-:W-:Y:S05]  /*8c70*/  @!P0 NANOSLEEP.SYNCS 0x989680 ;  /* 0x009896800000895d */ /* 0x004fea0003900000 */
[----:B------:R-:W2:Y:S02]  /*8c80*/  @!P0 SYNCS.PHASECHK.TRANS64 P0, [R0+URZ], R2 ;  /* 0x00000002000085a7 */ /* 0x000ea400080010ff */
[----:B--2---:R-:W-:Y:S05]  /*8c90*/  @!P0 BRA `(.L_x_157) ;  /* 0xfffffffc00f08947 */ /* 0x004fea000383ffff */
[----:B------:R-:W-:Y:S05]  /*8ca0*/  BRA `(.L_x_158) ;  /* 0xffffffa000847947 */ /* 0x000fea000383ffff */
.L_x_45:
[----:B------:R-:W-:-:S07]  /*8cb0*/  MOV R0, UR5 ;  /* 0x0000000500007c02 */ /* 0x000fce0008000f00 */
.L_x_159:
[----:B-1----:R1:W2:Y:S02]  /*8cc0*/  SYNCS.PHASECHK.TRANS64.TRYWAIT P0, [R0+URZ], R3 ;  /* 0x00000003000075a7 */ /* 0x0022a400080011ff */
[----:B--2---:R-:W-:Y:S05]  /*8cd0*/  @!P0 NANOSLEEP.SYNCS 0x989680 ;  /* 0x009896800000895d */ /* 0x004fea0003900000 */
[----:B------:R-:W2:Y:S02]  /*8ce0*/  @!P0 SYNCS.PHASECHK.TRANS64 P0, [R0+URZ], R3 ;  /* 0x00000003000085a7 */ /* 0x000ea400080010ff */
[----:B--2---:R-:W-:Y:S05]  /*8cf0*/  @!P0 BRA `(.L_x_159) ;  /* 0xfffffffc00f08947 */ /* 0x004fea000383ffff */
[----:B------:R-:W-:Y:S05]  /*8d00*/  BRA `(.L_x_160) ;  /* 0xffffffa000907947 */ /* 0x000fea000383ffff */
.L_x_46:
[----:B------:R-:W-:-:S07]  /*8d10*/  MOV R0, UR5 ;  /* 0x0000000500007c02 */ /* 0x000fce0008000f00 */
.L_x_161:
[----:B-1----:R1:W2:Y:S02]  /*8d20*/  SYNCS.PHASECHK.TRANS64.TRYWAIT P0, [R0+URZ], R3 ;  /* 0x00000003000075a7 */ /* 0x0022a400080011ff */
[----:B--2---:R-:W-:Y:S05]  /*8d30*/  @!P0 NANOSLEEP.SYNCS 0x989680 ;  /* 0x009896800000895d */ /* 0x004fea0003900000 */
[----:B------:R-:W2:Y:S02]  /*8d40*/  @!P0 SYNCS.PHASECHK.TRANS64 P0, [R0+URZ], R3 ;  /* 0x00000003000085a7 */ /* 0x000ea400080010ff */
[----:B--2---:R-:W-:Y:S05]  /*8d50*/  @!P0 BRA `(.L_x_161) ;  /* 0xfffffffc00f08947 */ /* 0x004fea000383ffff */
[----:B------:R-:W-:Y:S05]  /*8d60*/  BRA `(.L_x_162) ;  /* 0xffffffa0009c7947 */ /* 0x000fea000383ffff */
.L_x_47:
[----:B------:R-:W-:-:S07]  /*8d70*/  MOV R0, UR5 ;  /* 0x0000000500007c02 */ /* 0x000fce0008000f00 */
.L_x_163:
[----:B-1----:R1:W2:Y:S02]  /*8d80*/  SYNCS.PHASECHK.TRANS64.TRYWAIT P0, [R0+URZ], R3 ;  /* 0x00000003000075a7 */ /* 0x0022a400080011ff */
[----:B--2---:R-:W-:Y:S05]  /*8d90*/  @!P0 NANOSLEEP.SYNCS 0x989680 ;  /* 0x009896800000895d */ /* 0x004fea0003900000 */
[----:B------:R-:W2:Y:S02]  /*8da0*/  @!P0 SYNCS.PHASECHK.TRANS64 P0, [R0+URZ], R3 ;  /* 0x00000003000085a7 */ /* 0x000ea400080010ff */
[----:B--2---:R-:W-:Y:S05]  /*8db0*/  @!P0 BRA `(.L_x_163) ;  /* 0xfffffffc00f08947 */ /* 0x004fea000383ffff */
[----:B------:R-:W-:Y:S05]  /*8dc0*/  BRA `(.L_x_164) ;  /* 0xffffffa000a87947 */ /* 0x000fea000383ffff */
.L_x_48:
[----:B------:R-:W-:-:S07]  /*8dd0*/  MOV R0, UR5 ;  /* 0x0000000500007c02 */ /* 0x000fce0008000f00 */
.L_x_165:
[----:B-1----:R1:W2:Y:S02]  /*8de0*/  SYNCS.PHASECHK.TRANS64.TRYWAIT P0, [R0+URZ], R3 ;  /* 0x00000003000075a7 */ /* 0x0022a400080011ff */
[----:B--2---:R-:W-:Y:S05]  /*8df0*/  @!P0 NANOSLEEP.SYNCS 0x989680 ;  /* 0x009896800000895d */ /* 0x004fea0003900000 */
[----:B------:R-:W2:Y:S02]  /*8e00*/  @!P0 SYNCS.PHASECHK.TRANS64 P0, [R0+URZ], R3 ;  /* 0x00000003000085a7 */ /* 0x000ea400080010ff */
[----:B--2---:R-:W-:Y:S05]  /*8e10*/  @!P0 BRA `(.L_x_165) ;  /* 0xfffffffc00f08947 */ /* 0x004fea000383ffff */
[----:B------:R-:W-:Y:S05]  /*8e20*/  BRA `(.L_x_166) ;  /* 0xffffffa000b47947 */ /* 0x000fea000383ffff */
.L_x_49:
[----:B------:R-:W-:-:S07]  /*8e30*/  MOV R0, UR5 ;  /* 0x0000000500007c02 */ /* 0x000fce0008000f00 */
.L_x_167:
[----:B-1----:R1:W2:Y:S02]  /*8e40*/  SYNCS.PHASECHK.TRANS64.TRYWAIT P0, [R0+URZ], R3 ;  /* 0x00000003000075a7 */ /* 0x0022a400080011ff */
[----:B--2---:R-:W-:Y:S05]  /*8e50*/  @!P0 NANOSLEEP.SYNCS 0x989680 ;  /* 0x009896800000895d */ /* 0x004fea0003900000 */
[----:B------:R-:W2:Y:S02]  /*8e60*/  @!P0 SYNCS.PHASECHK.TRANS64 P0, [R0+URZ], R3 ;  /* 0x00000003000085a7 */ /* 0x000ea400080010ff */
[----:B--2---:R-:W-:Y:S05]  /*8e70*/  @!P0 BRA `(.L_x_167) ;  /* 0xfffffffc00f08947 */ /* 0x004fea000383ffff */
[----:B------:R-:W-:Y:S05]  /*8e80*/  BRA `(.L_x_168) ;  /* 0xffffffa000c07947 */ /* 0x000fea000383ffff */
.L_x_50:
[----:B------:R-:W-:-:S07]  /*8e90*/  MOV R0, UR5 ;  /* 0x0000000500007c02 */ /* 0x000fce0008000f00 */
.L_x_169:
[----:B-1----:R1:W2:Y:S02]  /*8ea0*/  SYNCS.PHASECHK.TRANS64.TRYWAIT P0, [R0+URZ], R3 ;  /* 0x00000003000075a7 */ /* 0x0022a400080011ff */
[----:B--2---:R-:W-:Y:S05]  /*8eb0*/  @!P0 NANOSLEEP.SYNCS 0x989680 ;  /* 0x009896800000895d */ /* 0x004fea0003900000 */
[----:B------:R-:W2:Y:S02]  /*8ec0*/  @!P0 SYNCS.PHASECHK.TRANS64 P0, [R0+URZ], R3 ;  /* 0x00000003000085a7 */ /* 0x000ea400080010ff */
[----:B--2---:R-:W-:Y:S05]  /*8ed0*/  @!P0 BRA `(.L_x_169) ;  /* 0xfffffffc00f08947 */ /* 0x004fea000383ffff */
[----:B------:R-:W-:Y:S05]  /*8ee0*/  BRA `(.L_x_170) ;  /* 0xffffffa000cc7947 */ /* 0x000fea000383ffff */
.L_x_51:
[----:B------:R-:W-:-:S07]  /*8ef0*/  MOV R0, UR5 ;  /* 0x0000000500007c02 */ /* 0x000fce0008000f00 */
.L_x_171:
[----:B-1----:R1:W2:Y:S02]  /*8f00*/  SYNCS.PHASECHK.TRANS64.TRYWAIT P0, [R0+URZ], R3 ;  /* 0x00000003000075a7 */ /* 0x0022a400080011ff */
[----:B--2---:R-:W-:Y:S05]  /*8f10*/  @!P0 NANOSLEEP.SYNCS 0x989680 ;  /* 0x009896800000895d */ /* 0x004fea0003900000 */
[----:B------:R-:W2:Y:S02]  /*8f20*/  @!P0 SYNCS.PHASECHK.TRANS64 P0, [R0+URZ], R3 ;  /* 0x00000003000085a7 */ /* 0x000ea400080010ff */
[----:B--2---:R-:W-:Y:S05]  /*8f30*/  @!P0 BRA `(.L_x_171) ;  /* 0xfffffffc00f08947 */ /* 0x004fea000383ffff */
[----:B------:R-:W-:Y:S05]  /*8f40*/  BRA `(.L_x_172) ;  /* 0xffffffa000d87947 */ /* 0x000fea000383ffff */
.L_x_52:
[----:B------:R-:W-:-:S07]  /*8f50*/  MOV R0, UR5 ;  /* 0x0000000500007c02 */ /* 0x000fce0008000f00 */
.L_x_173:
[----:B-1----:R1:W2:Y:S02]  /*8f60*/  SYNCS.PHASECHK.TRANS64.TRYWAIT P0, [R0+URZ], R3 ;  /* 0x00000003000075a7 */ /* 0x0022a400080011ff */
[----:B--2---:R-:W-:Y:S05]  /*8f70*/  @!P0 NANOSLEEP.SYNCS 0x989680 ;  /* 0x009896800000895d */ /* 0x004fea0003900000 */
[----:B------:R-:W2:Y:S02]  /*8f80*/  @!P0 SYNCS.PHASECHK.TRANS64 P0, [R0+URZ], R3 ;  /* 0x00000003000085a7 */ /* 0x000ea400080010ff */
[----:B--2---:R-:W-:Y:S05]  /*8f90*/  @!P0 BRA `(.L_x_173) ;  /* 0xfffffffc00f08947 */ /* 0x004fea000383ffff */
[----:B------:R-:W-:Y:S05]  /*8fa0*/  BRA `(.L_x_174) ;  /* 0xffffffa000e47947 */ /* 0x000fea000383ffff */
.L_x_53:
[----:B------:R-:W-:-:S07]  /*8fb0*/  MOV R0, UR5 ;  /* 0x0000000500007c02 */ /* 0x000fce0008000f00 */
.L_x_175:
[----:B-1----:R1:W2:Y:S02]  /*8fc0*/  SYNCS.PHASECHK.TRANS64.TRYWAIT P0, [R0+URZ], R3 ;  /* 0x00000003000075a7 */ /* 0x0022a400080011ff */
[----:B--2---:R-:W-:Y:S05]  /*8fd0*/  @!P0 NANOSLEEP.SYNCS 0x989680 ;  /* 0x009896800000895d */ /* 0x004fea0003900000 */
[----:B------:R-:W2:Y:S02]  /*8fe0*/  @!P0 SYNCS.PHASECHK.TRANS64 P0, [R0+URZ], R3 ;  /* 0x00000003000085a7 */ /* 0x000ea400080010ff */
[----:B--2---:R-:W-:Y:S05]  /*8ff0*/  @!P0 BRA `(.L_x_175) ;  /* 0xfffffffc00f08947 */ /* 0x004fea000383ffff */
[----:B------:R-:W-:Y:S05]  /*9000*/  BRA `(.L_x_176) ;  /* 0xffffffa000f07947 */ /* 0x000fea000383ffff */
.L_x_54:
[----:B------:R-:W-:-:S07]  /*9010*/  MOV R0, UR5 ;  /* 0x0000000500007c02 */ /* 0x000fce0008000f00 */
.L_x_177:
[----:B-1----:R1:W2:Y:S02]  /*9020*/  SYNCS.PHASECHK.TRANS64.TRYWAIT P0, [R0+URZ], R3 ;  /* 0x00000003000075a7 */ /* 0x0022a400080011ff */
[----:B--2---:R-:W-:Y:S05]  /*9030*/  @!P0 NANOSLEEP.SYNCS 0x989680 ;  /* 0x009896800000895d */ /* 0x004fea0003900000 */
[----:B------:R-:W2:Y:S02]  /*9040*/  @!P0 SYNCS.PHASECHK.TRANS64 P0, [R0+URZ], R3 ;  /* 0x00000003000085a7 */ /* 0x000ea400080010ff */
[----:B--2---:R-:W-:Y:S05]  /*9050*/  @!P0 BRA `(.L_x_177) ;  /* 0xfffffffc00f08947 */ /* 0x004fea000383ffff */
[----:B------:R-:W-:Y:S05]  /*9060*/  BRA `(.L_x_178) ;  /* 0xffffffa000fc7947 */ /* 0x000fea000383ffff */
.L_x_55:
[----:B------:R-:W-:-:S07]  /*9070*/  MOV R0, UR5 ;  /* 0x0000000500007c02 */ /* 0x000fce0008000f00 */
.L_x_179:
[----:B-1----:R1:W2:Y:S02]  /*9080*/  SYNCS.PHASECHK.TRANS64.TRYWAIT P0, [R0+URZ], R3 ;  /* 0x00000003000075a7 */ /* 0x0022a400080011ff */
[----:B--2---:R-:W-:Y:S05]  /*9090*/  @!P0 NANOSLEEP.SYNCS 0x989680 ;  /* 0x009896800000895d */ /* 0x004fea0003900000 */
[----:B------:R-:W2:Y:S02]  /*90a0*/  @!P0 SYNCS.PHASECHK.TRANS64 P0, [R0+URZ], R3 ;  /* 0x00000003000085a7 */ /* 0x000ea400080010ff */
[----:B--2---:R-:W-:Y:S05]  /*90b0*/  @!P0 BRA `(.L_x_179) ;  /* 0xfffffffc00f08947 */ /* 0x004fea000383ffff */
[----:B------:R-:W-:Y:S05]  /*90c0*/  BRA `(.L_x_180) ;  /* 0xffffffa400087947 */ /* 0x000fea000383ffff */
.L_x_56:
[----:B------:R-:W-:-:S07]  /*90d0*/  MOV R0, UR5 ;  /* 0x0000000500007c02 */ /* 0x000fce0008000f00 */
.L_x_181:
[----:B-1----:R1:W2:Y:S02]  /*90e0*/  SYNCS.PHASECHK.TRANS64.TRYWAIT P0, [R0+URZ], R3 ;  /* 0x00000003000075a7 */ /* 0x0022a400080011ff */
[----:B--2---:R-:W-:Y:S05]  /*90f0*/  @!P0 NANOSLEEP.SYNCS 0x989680 ;  /* 0x009896800000895d */ /* 0x004fea0003900000 */
[----:B------:R-:W2:Y:S02]  /*9100*/  @!P0 SYNCS.PHASECHK.TRANS64 P0, [R0+URZ], R3 ;  /* 0x00000003000085a7 */ /* 0x000ea400080010ff */
[----:B--2---:R-:W-:Y:S05]  /*9110*/  @!P0 BRA `(.L_x_181) ;  /* 0xfffffffc00f08947 */ /* 0x004fea000383ffff */
[----:B------:R-:W-:Y:S05]  /*9120*/  BRA `(.L_x_182) ;  /* 0xffffffa400147947 */ /* 0x000fea000383ffff */
.L_x_57:
[----:B------:R-:W-:-:S07]  /*9130*/  MOV R0, UR5 ;  /* 0x0000000500007c02 */ /* 0x000fce0008000f00 */
.L_x_183:
[----:B-1----:R1:W2:Y:S02]  /*9140*/  SYNCS.PHASECHK.TRANS64.TRYWAIT P0, [R0+URZ], R3 ;  /* 0x00000003000075a7 */ /* 0x0022a400080011ff */
[----:B--2---:R-:W-:Y:S05]  /*9150*/  @!P0 NANOSLEEP.SYNCS 0x989680 ;  /* 0x009896800000895d */ /* 0x004fea0003900000 */
[----:B------:R-:W2:Y:S02]  /*9160*/  @!P0 SYNCS.PHASECHK.TRANS64 P0, [R0+URZ], R3 ;  /* 0x00000003000085a7 */ /* 0x000ea400080010ff */
[----:B--2---:R-:W-:Y:S05]  /*9170*/  @!P0 BRA `(.L_x_183) ;  /* 0xfffffffc00f08947 */ /* 0x004fea000383ffff */
[----:B------:R-:W-:Y:S05]  /*9180*/  BRA `(.L_x_184) ;  /* 0xffffffa400207947 */ /* 0x000fea000383ffff */
.L_x_58:
[----:B------:R-:W-:-:S07]  /*9190*/  MOV R0, UR5 ;  /* 0x0000000500007c02 */ /* 0x000fce0008000f00 */
.L_x_185:
[----:B-1----:R1:W2:Y:S02]  /*91a0*/  SYNCS.PHASECHK.TRANS64.TRYWAIT P0, [R0+URZ], R3 ;  /* 0x00000003000075a7 */ /* 0x0022a400080011ff */
[----:B--2---:R-:W-:Y:S05]  /*91b0*/  @!P0 NANOSLEEP.SYNCS 0x989680 ;  /* 0x009896800000895d */ /* 0x004fea0003900000 */
[----:B------:R-:W2:Y:S02]  /*91c0*/  @!P0 SYNCS.PHASECHK.TRANS64 P0, [R0+URZ], R3 ;  /* 0x00000003000085a7 */ /* 0x000ea400080010ff */
[----:B--2---:R-:W-:Y:S05]  /*91d0*/  @!P0 BRA `(.L_x_185) ;  /* 0xfffffffc00f08947 */ /* 0x004fea000383ffff */
[----:B------:R-:W-:Y:S05]  /*91e0*/  BRA `(.L_x_186) ;  /* 0xffffffa4002c7947 */ /* 0x000fea000383ffff */
.L_x_59:
[----:B------:R-:W-:-:S07]  /*91f0*/  MOV R0, UR5 ;  /* 0x0000000500007c02 */ /* 0x000fce0008000f00 */
.L_x_187:
[----:B-1----:R1:W2:Y:S02]  /*9200*/  SYNCS.PHASECHK.TRANS64.TRYWAIT P0, [R0+URZ], R3 ;  /* 0x00000003000075a7 */ /* 0x0022a400080011ff */
[----:B--2---:R-:W-:Y:S05]  /*9210*/  @!P0 NANOSLEEP.SYNCS 0x989680 ;  /* 0x009896800000895d */ /* 0x004fea0003900000 */
[----:B------:R-:W2:Y:S02]  /*9220*/  @!P0 SYNCS.PHASECHK.TRANS64 P0, [R0+URZ], R3 ;  /* 0x00000003000085a7 */ /* 0x000ea400080010ff */
[----:B--2---:R-:W-:Y:S05]  /*9230*/  @!P0 BRA `(.L_x_187) ;  /* 0xfffffffc00f08947 */ /* 0x004fea000383ffff */
[----:B------:R-:W-:Y:S05]  /*9240*/  BRA `(.L_x_188) ;  /* 0xffffffa400387947 */ /* 0x000fea000383ffff */
.L_x_60:
[----:B------:R-:W-:-:S07]  /*9250*/  MOV R0, UR5 ;  /* 0x0000000500007c02 */ /* 0x000fce0008000f00 */
.L_x_189:
[----:B-1----:R1:W2:Y:S02]  /*9260*/  SYNCS.PHASECHK.TRANS64.TRYWAIT P0, [R0+URZ], R3 ;  /* 0x00000003000075a7 */ /* 0x0022a400080011ff */
[----:B--2---:R-:W-:Y:S05]  /*9270*/  @!P0 NANOSLEEP.SYNCS 0x989680 ;  /* 0x009896800000895d */ /* 0x004fea0003900000 */
[----:B------:R-:W2:Y:S02]  /*9280*/  @!P0 SYNCS.PHASECHK.TRANS64 P0, [R0+URZ], R3 ;  /* 0x00000003000085a7 */ /* 0x000ea400080010ff */
[----:B--2---:R-:W-:Y:S05]  /*9290*/  @!P0 BRA `(.L_x_189) ;  /* 0xfffffffc00f08947 */ /* 0x004fea000383ffff */
[----:B------:R-:W-:Y:S05]  /*92a0*/  BRA `(.L_x_190) ;  /* 0xffffffa400447947 */ /* 0x000fea000383ffff */
.L_x_61:
[----:B------:R-:W-:-:S07]  /*92b0*/  MOV R0, UR5 ;  /* 0x0000000500007c02 */ /* 0x000fce0008000f00 */
.L_x_191:
[----:B-1----:R1:W2:Y:S02]  /*92c0*/  SYNCS.PHASECHK.TRANS64.TRYWAIT P0, [R0+URZ], R3 ;  /* 0x00000003000075a7 */ /* 0x0022a400080011ff */
[----:B--2---:R-:W-:Y:S05]  /*92d0*/  @!P0 NANOSLEEP.SYNCS 0x989680 ;  /* 0x009896800000895d */ /* 0x004fea0003900000 */
[----:B------:R-:W2:Y:S02]  /*92e0*/  @!P0 SYNCS.PHASECHK.TRANS64 P0, [R0+URZ], R3 ;  /* 0x00000003000085a7 */ /* 0x000ea400080010ff */
[----:B--2---:R-:W-:Y:S05]  /*92f0*/  @!P0 BRA `(.L_x_191) ;  /* 0xfffffffc00f08947 */ /* 0x004fea000383ffff */
[----:B------:R-:W-:Y:S05]  /*9300*/  BRA `(.L_x_192) ;  /* 0xffffffa400507947 */ /* 0x000fea000383ffff */
.L_x_62:
[----:B------:R-:W-:-:S07]  /*9310*/  MOV R0, UR5 ;  /* 0x0000000500007c02 */ /* 0x000fce0008000f00 */
.L_x_193:
[----:B-1----:R1:W2:Y:S02]  /*9320*/  SYNCS.PHASECHK.TRANS64.TRYWAIT P0, [R0+URZ], R3 ;  /* 0x00000003000075a7 */ /* 0x0022a400080011ff */
[----:B--2---:R-:W-:Y:S05]  /*9330*/  @!P0 NANOSLEEP.SYNCS 0x989680 ;  /* 0x009896800000895d */ /* 0x004fea0003900000 */
[----:B------:R-:W2:Y:S02]  /*9340*/  @!P0 SYNCS.PHASECHK.TRANS64 P0, [R0+URZ], R3 ;  /* 0x00000003000085a7 */ /* 0x000ea400080010ff */
[----:B--2---:R-:W-:Y:S05]  /*9350*/  @!P0 BRA `(.L_x_193) ;  /* 0xfffffffc00f08947 */ /* 0x004fea000383ffff */
[----:B------:R-:W-:Y:S05]  /*9360*/  BRA `(.L_x_194) ;  /* 0xffffffa4005c7947 */ /* 0x000fea000383ffff */
.L_x_63:
[----:B------:R-:W-:-:S07]  /*9370*/  MOV R0, UR5 ;  /* 0x0000000500007c02 */ /* 0x000fce0008000f00 */
.L_x_195:
[----:B-1----:R1:W2:Y:S02]  /*9380*/  SYNCS.PHASECHK.TRANS64.TRYWAIT P0, [R0+URZ], R3 ;  /* 0x00000003000075a7 */ /* 0x0022a400080011ff */
[----:B--2---:R-:W-:Y:S05]  /*9390*/  @!P0 NANOSLEEP.SYNCS 0x989680 ;  /* 0x009896800000895d */ /* 0x004fea0003900000 */
[----:B------:R-:W2:Y:S02]  /*93a0*/  @!P0 SYNCS.PHASECHK.TRANS64 P0, [R0+URZ], R3 ;  /* 0x00000003000085a7 */ /* 0x000ea400080010ff */
[----:B--2---:R-:W-:Y:S05]  /*93b0*/  @!P0 BRA `(.L_x_195) ;  /* 0xfffffffc00f08947 */ /* 0x004fea000383ffff */
[----:B------:R-:W-:Y:S05]  /*93c0*/  BRA `(.L_x_196) ;  /* 0xffffffa400687947 */ /* 0x000fea000383ffff */
.L_x_64:
[----:B------:R-:W-:-:S07]  /*93d0*/  MOV R0, UR5 ;  /* 0x0000000500007c02 */ /* 0x000fce0008000f00 */
.L_x_197:
[----:B-1----:R1:W2:Y:S02]  /*93e0*/  SYNCS.PHASECHK.TRANS64.TRYWAIT P0, [R0+URZ], R3 ;  /* 0x00000003000075a7 */ /* 0x0022a400080011ff */
[----:B--2---:R-:W-:Y:S05]  /*93f0*/  @!P0 NANOSLEEP.SYNCS 0x989680 ;  /* 0x009896800000895d */ /* 0x004fea0003900000 */
[----:B------:R-:W2:Y:S02]  /*9400*/  @!P0 SYNCS.PHASECHK.TRANS64 P0, [R0+URZ], R3 ;  /* 0x00000003000085a7 */ /* 0x000ea400080010ff */
[----:B--2---:R-:W-:Y:S05]  /*9410*/  @!P0 BRA `(.L_x_197) ;  /* 0xfffffffc00f08947 */ /* 0x004fea000383ffff */
[----:B------:R-:W-:Y:S05]  /*9420*/  BRA `(.L_x_198) ;  /* 0xffffffa400747947 */ /* 0x000fea000383ffff */
.L_x_65:
[----:B------:R-:W-:-:S07]  /*9430*/  MOV R0, UR5 ;  /* 0x0000000500007c02 */ /* 0x000fce0008000f00 */
.L_x_199:
[----:B-1----:R1:W2:Y:S02]  /*9440*/  SYNCS.PHASECHK.TRANS64.TRYWAIT P0, [R0+URZ], R3 ;  /* 0x00000003000075a7 */ /* 0x0022a400080011ff */
[----:B--2---:R-:W-:Y:S05]  /*9450*/  @!P0 NANOSLEEP.SYNCS 0x989680 ;  /* 0x009896800000895d */ /* 0x004fea0003900000 */
[----:B------:R-:W2:Y:S02]  /*9460*/  @!P0 SYNCS.PHASECHK.TRANS64 P0, [R0+URZ], R3 ;  /* 0x00000003000085a7 */ /* 0x000ea400080010ff */
[----:B--2---:R-:W-:Y:S05]  /*9470*/  @!P0 BRA `(.L_x_199) ;  /* 0xfffffffc00f08947 */ /* 0x004fea000383ffff */
[----:B------:R-:W-:Y:S05]  /*9480*/  BRA `(.L_x_200) ;  /* 0xffffffa400807947 */ /* 0x000fea000383ffff */
.L_x_66:
[----:B------:R-:W-:-:S07]  /*9490*/  MOV R0, UR5 ;  /* 0x0000000500007c02 */ /* 0x000fce0008000f00 */
.L_x_201:
[----:B-1----:R1:W2:Y:S02]  /*94a0*/  SYNCS.PHASECHK.TRANS64.TRYWAIT P0, [R0+URZ], R3 ;  /* 0x00000003000075a7 */ /* 0x0022a400080011ff */
[----:B--2---:R-:W-:Y:S05]  /*94b0*/  @!P0 NANOSLEEP.SYNCS 0x989680 ;  /* 0x009896800000895d */ /* 0x004fea0003900000 */
[----:B------:R-:W2:Y:S02]  /*94c0*/  @!P0 SYNCS.PHASECHK.TRANS64 P0, [R0+URZ], R3 ;  /* 0x00000003000085a7 */ /* 0x000ea400080010ff */
[----:B--2---:R-:W-:Y:S05]  /*94d0*/  @!P0 BRA `(.L_x_201) ;  /* 0xfffffffc00f08947 */ /* 0x004fea000383ffff */
[----:B------:R-:W-:Y:S05]  /*94e0*/  BRA `(.L_x_202) ;  /* 0xffffffa4008c7947 */ /* 0x000fea000383ffff */
.L_x_67:
[----:B------:R-:W-:-:S07]  /*94f0*/  MOV R0, UR5 ;  /* 0x0000000500007c02 */ /* 0x000fce0008000f00 */
.L_x_203:
[----:B-1----:R1:W2:Y:S02]  /*9500*/  SYNCS.PHASECHK.TRANS64.TRYWAIT P0, [R0+URZ], R3 ;  /* 0x00000003000075a7 */ /* 0x0022a400080011ff */
[----:B--2---:R-:W-:Y:S05]  /*9510*/  @!P0 NANOSLEEP.SYNCS 0x989680 ;  /* 0x009896800000895d */ /* 0x004fea0003900000 */
[----:B------:R-:W2:Y:S02]  /*9520*/  @!P0 SYNCS.PHASECHK.TRANS64 P0, [R0+URZ], R3 ;  /* 0x00000003000085a7 */ /* 0x000ea400080010ff */
[----:B--2---:R-:W-:Y:S05]  /*9530*/  @!P0 BRA `(.L_x_203) ;  /* 0xfffffffc00f08947 */ /* 0x004fea000383ffff */
[----:B------:R-:W-:Y:S05]  /*9540*/  BRA `(.L_x_204) ;  /* 0xffffffa400987947 */ /* 0x000fea000383ffff */
.L_x_68:
[----:B------:R-:W-:-:S07]  /*9550*/  MOV R0, UR5 ;  /* 0x0000000500007c02 */ /* 0x000fce0008000f00 */
.L_x_205:
[----:B-1----:R1:W2:Y:S02]  /*9560*/  SYNCS.PHASECHK.TRANS64.TRYWAIT P0, [R0+URZ], R3 ;  /* 0x00000003000075a7 */ /* 0x0022a400080011ff */
[----:B--2---:R-:W-:Y:S05]  /*9570*/  @!P0 NANOSLEEP.SYNCS 0x989680 ;  /* 0x009896800000895d */ /* 0x004fea0003900000 */
[----:B------:R-:W2:Y:S02]  /*9580*/  @!P0 SYNCS.PHASECHK.TRANS64 P0, [R0+URZ], R3 ;  /* 0x00000003000085a7 */ /* 0x000ea400080010ff */
[----:B--2---:R-:W-:Y:S05]  /*9590*/  @!P0 BRA `(.L_x_205) ;  /* 0xfffffffc00f08947 */ /* 0x004fea000383ffff */
[----:B------:R-:W-:Y:S05]  /*95a0*/  BRA `(.L_x_206) ;  /* 0xffffffa400a47947 */ /* 0x000fea000383ffff */
.L_x_69:
[----:B------:R-:W-:-:S07]  /*95b0*/  MOV R0, UR5 ;  /* 0x0000000500007c02 */ /* 0x000fce0008000f00 */
.L_x_207:
[----:B-1----:R1:W2:Y:S02]  /*95c0*/  SYNCS.PHASECHK.TRANS64.TRYWAIT P0, [R0+URZ], R3 ;  /* 0x00000003000075a7 */ /* 0x0022a400080011ff */
[----:B--2---:R-:W-:Y:S05]  /*95d0*/  @!P0 NANOSLEEP.SYNCS 0x989680 ;  /* 0x009896800000895d */ /* 0x004fea0003900000 */
[----:B------:R-:W2:Y:S02]  /*95e0*/  @!P0 SYNCS.PHASECHK.TRANS64 P0, [R0+URZ], R3 ;  /* 0x00000003000085a7 */ /* 0x000ea400080010ff */
[----:B--2---:R-:W-:Y:S05]  /*95f0*/  @!P0 BRA `(.L_x_207) ;  /* 0xfffffffc00f08947 */ /* 0x004fea000383ffff */
[----:B------:R-:W-:Y:S05]  /*9600*/  BRA `(.L_x_208) ;  /* 0xffffffa400b07947 */ /* 0x000fea000383ffff */
.L_x_70:
[----:B------:R-:W-:-:S07]  /*9610*/  MOV R0, UR5 ;  /* 0x0000000500007c02 */ /* 0x000fce0008000f00 */
.L_x_209:
[----:B-1----:R1:W2:Y:S02]  /*9620*/  SYNCS.PHASECHK.TRANS64.TRYWAIT P0, [R0+URZ], R3 ;  /* 0x00000003000075a7 */ /* 0x0022a400080011ff */
[----:B--2---:R-:W-:Y:S05]  /*9630*/  @!P0 NANOSLEEP.SYNCS 0x989680 ;  /* 0x009896800000895d */ /* 0x004fea0003900000 */
[----:B------:R-:W2:Y:S02]  /*9640*/  @!P0 SYNCS.PHASECHK.TRANS64 P0, [R0+URZ], R3 ;  /* 0x00000003000085a7 */ /* 0x000ea400080010ff */
[----:B--2---:R-:W-:Y:S05]  /*9650*/  @!P0 BRA `(.L_x_209) ;  /* 0xfffffffc00f08947 */ /* 0x004fea000383ffff */
[----:B------:R-:W-:Y:S05]  /*9660*/  BRA `(.L_x_210) ;  /* 0xffffffa400bc7947 */ /* 0x000fea000383ffff */
.L_x_71:
[----:B------:R-:W-:-:S07]  /*9670*/  MOV R0, UR5 ;  /* 0x0000000500007c02 */ /* 0x000fce0008000f00 */
.L_x_211:
[----:B-1----:R1:W2:Y:S02]  /*9680*/  SYNCS.PHASECHK.TRANS64.TRYWAIT P0, [R0+URZ], R3 ;  /* 0x00000003000075a7 */ /* 0x0022a400080011ff */
[----:B--2---:R-:W-:Y:S05]  /*9690*/  @!P0 NANOSLEEP.SYNCS 0x989680 ;  /* 0x009896800000895d */ /* 0x004fea0003900000 */
[----:B------:R-:W2:Y:S02]  /*96a0*/  @!P0 SYNCS.PHASECHK.TRANS64 P0, [R0+URZ], R3 ;  /* 0x00000003000085a7 */ /* 0x000ea400080010ff */
[----:B--2---:R-:W-:Y:S05]  /*96b0*/  @!P0 BRA `(.L_x_211) ;  /* 0xfffffffc00f08947 */ /* 0x004fea000383ffff */
[----:B------:R-:W-:Y:S05]  /*96c0*/  BRA `(.L_x_212) ;  /* 0xffffffa400c87947 */ /* 0x000fea000383ffff */
.L_x_72:
[----:B------:R-:W-:-:S07]  /*96d0*/  MOV R0, UR5 ;  /* 0x0000000500007c02 */ /* 0x000fce0008000f00 */
.L_x_213:
[----:B-1----:R1:W2:Y:S02]  /*96e0*/  SYNCS.PHASECHK.TRANS64.TRYWAIT P0, [R0+URZ], R3 ;  /* 0x00000003000075a7 */ /* 0x0022a400080011ff */
[----:B--2---:R-:W-:Y:S05]  /*96f0*/  @!P0 NANOSLEEP.SYNCS 0x989680 ;  /* 0x009896800000895d */ /* 0x004fea0003900000 */
[----:B------:R-:W2:Y:S02]  /*9700*/  @!P0 SYNCS.PHASECHK.TRANS64 P0, [R0+URZ], R3 ;  /* 0x00000003000085a7 */ /* 0x000ea400080010ff */
[----:B--2---:R-:W-:Y:S05]  /*9710*/  @!P0 BRA `(.L_x_213) ;  /* 0xfffffffc00f08947 */ /* 0x004fea000383ffff */
[----:B------:R-:W-:Y:S05]  /*9720*/  BRA `(.L_x_214) ;  /* 0xffffffa400d47947 */ /* 0x000fea000383ffff */
.L_x_73:
[----:B------:R-:W-:-:S07]  /*9730*/  MOV R0, UR5 ;  /* 0x0000000500007c02 */ /* 0x000fce0008000f00 */
.L_x_215:
[----:B-1----:R1:W2:Y:S02]  /*9740*/  SYNCS.PHASECHK.TRANS64.TRYWAIT P0, [R0+URZ], R3 ;  /* 0x00000003000075a7 */ /* 0x0022a400080011ff */
[----:B--2---:R-:W-:Y:S05]  /*9750*/  @!P0 NANOSLEEP.SYNCS 0x989680 ;  /* 0x009896800000895d */ /* 0x004fea0003900000 */
[----:B------:R-:W2:Y:S02]  /*9760*/  @!P0 SYNCS.PHASECHK.TRANS64 P0, [R0+URZ], R3 ;  /* 0x00000003000085a7 */ /* 0x000ea400080010ff */
[----:B--2---:R-:W-:Y:S05]  /*9770*/  @!P0 BRA `(.L_x_215) ;  /* 0xfffffffc00f08947 */ /* 0x004fea000383ffff */
[----:B------:R-:W-:Y:S05]  /*9780*/  BRA `(.L_x_216) ;  /* 0xffffffa400e07947 */ /* 0x000fea000383ffff */
.L_x_74:
[----:B------:R-:W-:-:S07]  /*9790*/  MOV R0, UR5 ;  /* 0x0000000500007c02 */ /* 0x000fce0008000f00 */
.L_x_217:
[----:B-1----:R1:W2:Y:S02]  /*97a0*/  SYNCS.PHASECHK.TRANS64.TRYWAIT P0, [R0+URZ], R3 ;  /* 0x00000003000075a7 */ /* 0x0022a400080011ff */
[----:B--2---:R-:W-:Y:S05]  /*97b0*/  @!P0 NANOSLEEP.SYNCS 0x989680 ;  /* 0x009896800000895d */ /* 0x004fea0003900000 */
[----:B------:R-:W2:Y:S02]  /*97c0*/  @!P0 SYNCS.PHASECHK.TRANS64 P0, [R0+URZ], R3 ;  /* 0x00000003000085a7 */ /* 0x000ea400080010ff */
[----:B--2---:R-:W-:Y:S05]  /*97d0*/  @!P0 BRA `(.L_x_217) ;  /* 0xfffffffc00f08947 */ /* 0x004fea000383ffff */
[----:B------:R-:W-:Y:S05]  /*97e0*/  BRA `(.L_x_218) ;  /* 0xffffffa400ec7947 */ /* 0x000fea000383ffff */
.L_x_75:
[----:B------:R-:W-:-:S07]  /*97f0*/  MOV R0, UR5 ;  /* 0x0000000500007c02 */ /* 0x000fce0008000f00 */
.L_x_219:
[----:B-1----:R1:W2:Y:S02]  /*9800*/  SYNCS.PHASECHK.TRANS64.TRYWAIT P0, [R0+URZ], R3 ;  /* 0x00000003000075a7 */ /* 0x0022a400080011ff */
[----:B--2---:R-:W-:Y:S05]  /*9810*/  @!P0 NANOSLEEP.SYNCS 0x989680 ;  /* 0x009896800000895d */ /* 0x004fea0003900000 */
[----:B------:R-:W2:Y:S02]  /*9820*/  @!P0 SYNCS.PHASECHK.TRANS64 P0, [R0+URZ], R3 ;  /* 0x00000003000085a7 */ /* 0x000ea400080010ff */
[----:B--2---:R-:W-:Y:S05]  /*9830*/  @!P0 BRA `(.L_x_219) ;  /* 0xfffffffc00f08947 */ /* 0x004fea000383ffff */
[----:B------:R-:W-:Y:S05]  /*9840*/  BRA `(.L_x_220) ;  /* 0xffffffa400f87947 */ /* 0x000fea000383ffff */
.L_x_76:
[----:B------:R-:W-:-:S07]  /*9850*/  MOV R0, UR5 ;  /* 0x0000000500007c02 */ /* 0x000fce0008000f00 */
.L_x_221:
[----:B-1----:R1:W2:Y:S02]  /*9860*/  SYNCS.PHASECHK.TRANS64.TRYWAIT P0, [R0+URZ], R3 ;  /* 0x00000003000075a7 */ /* 0x0022a400080011ff */
[----:B--2---:R-:W-:Y:S05]  /*9870*/  @!P0 NANOSLEEP.SYNCS 0x989680 ;  /* 0x009896800000895d */ /* 0x004fea0003900000 */
[----:B------:R-:W2:Y:S02]  /*9880*/  @!P0 SYNCS.PHASECHK.TRANS64 P0, [R0+URZ], R3 ;  /* 0x00000003000085a7 */ /* 0x000ea400080010ff */
[----:B--2---:R-:W-:Y:S05]  /*9890*/  @!P0 BRA `(.L_x_221) ;  /* 0xfffffffc00f08947 */ /* 0x004fea000383ffff */
[----:B------:R-:W-:Y:S05]  /*98a0*/  BRA `(.L_x_222) ;  /* 0xffffffa800047947 */ /* 0x000fea000383ffff */
.L_x_77:
[----:B------:R-:W-:-:S07]  /*98b0*/  MOV R0, UR5 ;  /* 0x0000000500007c02 */ /* 0x000fce0008000f00 */
.L_x_223:
[----:B-1----:R1:W2:Y:S02]  /*98c0*/  SYNCS.PHASECHK.TRANS64.TRYWAIT P0, [R0+URZ], R3 ;  /* 0x00000003000075a7 */ /* 0x0022a400080011ff */
[----:B--2---:R-:W-:Y:S05]  /*98d0*/  @!P0 NANOSLEEP.SYNCS 0x989680 ;  /* 0x009896800000895d */ /* 0x004fea0003900000 */
[----:B------:R-:W2:Y:S02]  /*98e0*/  @!P0 SYNCS.PHASECHK.TRANS64 P0, [R0+URZ], R3 ;  /* 0x00000003000085a7 */ /* 0x000ea400080010ff */
[----:B--2---:R-:W-:Y:S05]  /*98f0*/  @!P0 BRA `(.L_x_223) ;  /* 0xfffffffc00f08947 */ /* 0x004fea000383ffff */
[----:B------:R-:W-:Y:S05]  /*9900*/  BRA `(.L_x_224) ;  /* 0xffffffa800107947 */ /* 0x000fea000383ffff */
.L_x_78:
[----:B------:R-:W-:-:S07]  /*9910*/  MOV R0, UR5 ;  /* 0x0000000500007c02 */ /* 0x000fce0008000f00 */
.L_x_225:
[----:B-1----:R1:W2:Y:S02]  /*9920*/  SYNCS.PHASECHK.TRANS64.TRYWAIT P0, [R0+URZ], R3 ;  /* 0x00000003000075a7 */ /* 0x0022a400080011ff */
[----:B--2---:R-:W-:Y:S05]  /*9930*/  @!P0 NANOSLEEP.SYNCS 0x989680 ;  /* 0x009896800000895d */ /* 0x004fea0003900000 */
[----:B------:R-:W2:Y:S02]  /*9940*/  @!P0 SYNCS.PHASECHK.TRANS64 P0, [R0+URZ], R3 ;  /* 0x00000003000085a7 */ /* 0x000ea400080010ff */
[----:B--2---:R-:W-:Y:S05]  /*9950*/  @!P0 BRA `(.L_x_225) ;  /* 0xfffffffc00f08947 */ /* 0x004fea000383ffff */
[----:B------:R-:W-:Y:S05]  /*9960*/  BRA `(.L_x_226) ;  /* 0xffffffa8001c7947 */ /* 0x000fea000383ffff */
.L_x_79:
[----:B------:R-:W-:-:S07]  /*9970*/  MOV R0, UR5 ;  /* 0x0000000500007c02 */ /* 0x000fce0008000f00 */
.L_x_227:
[----:B-1----:R1:W2:Y:S02]  /*9980*/  SYNCS.PHASECHK.TRANS64.TRYWAIT P0, [R0+URZ], R3 ;  /* 0x00000003000075a7 */ /* 0x0022a400080011ff */
[----:B--2---:R-:W-:Y:S05]  /*9990*/  @!P0 NANOSLEEP.SYNCS 0x989680 ;  /* 0x009896800000895d */ /* 0x004fea0003900000 */
[----:B------:R-:W2:Y:S02]  /*99a0*/  @!P0 SYNCS.PHASECHK.TRANS64 P0, [R0+URZ], R3 ;  /* 0x00000003000085a7 */ /* 0x000ea400080010ff */
[----:B--2---:R-:W-:Y:S05]  /*99b0*/  @!P0 BRA `(.L_x_227) ;  /* 0xfffffffc00f08947 */ /* 0x004fea000383ffff */
[----:B------:R-:W-:Y:S05]  /*99c0*/  BRA `(.L_x_228) ;  /* 0xffffffa800287947 */ /* 0x000fea000383ffff */
.L_x_80:
[----:B------:R-:W-:-:S07]  /*99d0*/  MOV R0, UR5 ;  /* 0x0000000500007c02 */ /* 0x000fce0008000f00 */
.L_x_229:
[----:B-1----:R1:W2:Y:S02]  /*99e0*/  SYNCS.PHASECHK.TRANS64.TRYWAIT P0, [R0+URZ], R3 ;  /* 0x00000003000075a7 */ /* 0x0022a400080011ff */
[----:B--2---:R-:W-:Y:S05]  /*99f0*/  @!P0 NANOSLEEP.SYNCS 0x989680 ;  /* 0x009896800000895d */ /* 0x004fea0003900000 */
[----:B------:R-:W2:Y:S02]  /*9a00*/  @!P0 SYNCS.PHASECHK.TRANS64 P0, [R0+URZ], R3 ;  /* 0x00000003000085a7 */ /* 0x000ea400080010ff */
[----:B--2---:R-:W-:Y:S05]  /*9a10*/  @!P0 BRA `(.L_x_229) ;  /* 0xfffffffc00f08947 */ /* 0x004fea000383ffff */
[----:B------:R-:W-:Y:S05]  /*9a20*/  BRA `(.L_x_230) ;  /* 0xffffffa800347947 */ /* 0x000fea000383ffff */
.L_x_81:
[----:B------:R-:W-:-:S07]  /*9a30*/  MOV R0, UR5 ;  /* 0x0000000500007c02 */ /* 0x000fce0008000f00 */
.L_x_231:
[----:B-1----:R1:W2:Y:S02]  /*9a40*/  SYNCS.PHASECHK.TRANS64.TRYWAIT P0, [R0+URZ], R3 ;  /* 0x00000003000075a7 */ /* 0x0022a400080011ff */
[----:B--2---:R-:W-:Y:S05]  /*9a50*/  @!P0 NANOSLEEP.SYNCS 0x989680 ;  /* 0x009896800000895d */ /* 0x004fea0003900000 */
[----:B------:R-:W2:Y:S02]  /*9a60*/  @!P0 SYNCS.PHASECHK.TRANS64 P0, [R0+URZ], R3 ;  /* 0x00000003000085a7 */ /* 0x000ea400080010ff */
[----:B--2---:R-:W-:Y:S05]  /*9a70*/  @!P0 BRA `(.L_x_231) ;  /* 0xfffffffc00f08947 */ /* 0x004fea000383ffff */
[----:B------:R-:W-:Y:S05]  /*9a80*/  BRA `(.L_x_232) ;  /* 0xffffffa800407947 */ /* 0x000fea000383ffff */
.L_x_82:
[----:B------:R-:W-:-:S07]  /*9a90*/  MOV R0, UR5 ;  /* 0x0000000500007c02 */ /* 0x000fce0008000f00 */
.L_x_233:
[----:B-1----:R1:W2:Y:S02]  /*9aa0*/  SYNCS.PHASECHK.TRANS64.TRYWAIT P0, [R0+URZ], R3 ;  /* 0x00000003000075a7 */ /* 0x0022a400080011ff */
[----:B--2---:R-:W-:Y:S05]  /*9ab0*/  @!P0 NANOSLEEP.SYNCS 0x989680 ;  /* 0x009896800000895d */ /* 0x004fea0003900000 */
[----:B------:R-:W2:Y:S02]  /*9ac0*/  @!P0 SYNCS.PHASECHK.TRANS64 P0, [R0+URZ], R3 ;  /* 0x00000003000085a7 */ /* 0x000ea400080010ff */
[----:B--2---:R-:W-:Y:S05]  /*9ad0*/  @!P0 BRA `(.L_x_233) ;  /* 0xfffffffc00f08947 */ /* 0x004fea000383ffff */
[----:B------:R-:W-:Y:S05]  /*9ae0*/  BRA `(.L_x_234) ;  /* 0xffffffa8004c7947 */ /* 0x000fea000383ffff */
.L_x_83:
[----:B------:R-:W-:-:S07]  /*9af0*/  MOV R0, UR5 ;  /* 0x0000000500007c02 */ /* 0x000fce0008000f00 */
.L_x_235:
[----:B-1----:R1:W2:Y:S02]  /*9b00*/  SYNCS.PHASECHK.TRANS64.TRYWAIT P0, [R0+URZ], R3 ;  /* 0x00000003000075a7 */ /* 0x0022a400080011ff */
[----:B--2---:R-:W-:Y:S05]  /*9b10*/  @!P0 NANOSLEEP.SYNCS 0x989680 ;  /* 0x009896800000895d */ /* 0x004fea0003900000 */
[----:B------:R-:W2:Y:S02]  /*9b20*/  @!P0 SYNCS.PHASECHK.TRANS64 P0, [R0+URZ], R3 ;  /* 0x00000003000085a7 */ /* 0x000ea400080010ff */
[----:B--2---:R-:W-:Y:S05]  /*9b30*/  @!P0 BRA `(.L_x_235) ;  /* 0xfffffffc00f08947 */ /* 0x004fea000383ffff */
[----:B------:R-:W-:Y:S05]  /*9b40*/  BRA `(.L_x_236) ;  /* 0xffffffa800587947 */ /* 0x000fea000383ffff */
.L_x_84:
[----:B------:R-:W-:-:S07]  /*9b50*/  MOV R0, UR5 ;  /* 0x0000000500007c02 */ /* 0x000fce0008000f00 */
.L_x_237:
[----:B-1----:R1:W2:Y:S02]  /*9b60*/  SYNCS.PHASECHK.TRANS64.TRYWAIT P0, [R0+URZ], R3 ;  /* 0x00000003000075a7 */ /* 0x0022a400080011ff */
[----:B--2---:R-:W-:Y:S05]  /*9b70*/  @!P0 NANOSLEEP.SYNCS 0x989680 ;  /* 0x009896800000895d */ /* 0x004fea0003900000 */
[----:B------:R-:W2:Y:S02]  /*9b80*/  @!P0 SYNCS.PHASECHK.TRANS64 P0, [R0+URZ], R3 ;  /* 0x00000003000085a7 */ /* 0x000ea400080010ff */
[----:B--2---:R-:W-:Y:S05]  /*9b90*/  @!P0 BRA `(.L_x_237) ;  /* 0xfffffffc00f08947 */ /* 0x004fea000383ffff */
[----:B------:R-:W-:Y:S05]  /*9ba0*/  BRA `(.L_x_238) ;  /* 0xffffffa800647947 */ /* 0x000fea000383ffff */
.L_x_85:
[----:B------:R-:W-:-:S07]  /*9bb0*/  MOV R0, UR5 ;  /* 0x0000000500007c02 */ /* 0x000fce0008000f00 */
.L_x_239:
[----:B-1----:R1:W2:Y:S02]  /*9bc0*/  SYNCS.PHASECHK.TRANS64.TRYWAIT P0, [R0+URZ], R3 ;  /* 0x00000003000075a7 */ /* 0x0022a400080011ff */
[----:B--2---:R-:W-:Y:S05]  /*9bd0*/  @!P0 NANOSLEEP.SYNCS 0x989680 ;  /* 0x009896800000895d */ /* 0x004fea0003900000 */
[----:B------:R-:W2:Y:S02]  /*9be0*/  @!P0 SYNCS.PHASECHK.TRANS64 P0, [R0+URZ], R3 ;  /* 0x00000003000085a7 */ /* 0x000ea400080010ff */
[----:B--2---:R-:W-:Y:S05]  /*9bf0*/  @!P0 BRA `(.L_x_239) ;  /* 0xfffffffc00f08947 */ /* 0x004fea000383ffff */
[----:B------:R-:W-:Y:S05]  /*9c00*/  BRA `(.L_x_240) ;  /* 0xffffffa800707947 */ /* 0x000fea000383ffff */
.L_x_86:
[----:B------:R-:W-:-:S07]  /*9c10*/  MOV R0, UR5 ;  /* 0x0000000500007c02 */ /* 0x000fce0008000f00 */
.L_x_241:
[----:B-1----:R1:W2:Y:S02]  /*9c20*/  SYNCS.PHASECHK.TRANS64.TRYWAIT P0, [R0+URZ], R3 ;  /* 0x00000003000075a7 */ /* 0x0022a400080011ff */
[----:B--2---:R-:W-:Y:S05]  /*9c30*/  @!P0 NANOSLEEP.SYNCS 0x989680 ;  /* 0x009896800000895d */ /* 0x004fea0003900000 */
[----:B------:R-:W2:Y:S02]  /*9c40*/  @!P0 SYNCS.PHASECHK.TRANS64 P0, [R0+URZ], R3 ;  /* 0x00000003000085a7 */ /* 0x000ea400080010ff */
[----:B--2---:R-:W-:Y:S05]  /*9c50*/  @!P0 BRA `(.L_x_241) ;  /* 0xfffffffc00f08947 */ /* 0x004fea000383ffff */
[----:B------:R-:W-:Y:S05]  /*9c60*/  BRA `(.L_x_242) ;  /* 0xffffffa8007c7947 */ /* 0x000fea000383ffff */
.L_x_87:
[----:B------:R-:W-:-:S07]  /*9c70*/  MOV R0, UR5 ;  /* 0x0000000500007c02 */ /* 0x000fce0008000f00 */
.L_x_243:
[----:B-1----:R1:W2:Y:S02]  /*9c80*/  SYNCS.PHASECHK.TRANS64.TRYWAIT P0, [R0+URZ], R3 ;  /* 0x00000003000075a7 */ /* 0x0022a400080011ff */
[----:B--2---:R-:W-:Y:S05]  /*9c90*/  @!P0 NANOSLEEP.SYNCS 0x989680 ;  /* 0x009896800000895d */ /* 0x004fea0003900000 */
[----:B------:R-:W2:Y:S02]  /*9ca0*/  @!P0 SYNCS.PHASECHK.TRANS64 P0, [R0+URZ], R3 ;  /* 0x00000003000085a7 */ /* 0x000ea400080010ff */
[----:B--2---:R-:W-:Y:S05]  /*9cb0*/  @!P0 BRA `(.L_x_243) ;  /* 0xfffffffc00f08947 */ /* 0x004fea000383ffff */
[----:B------:R-:W-:Y:S05]  /*9cc0*/  BRA `(.L_x_244) ;  /* 0xffffffa800887947 */ /* 0x000fea000383ffff */
.L_x_88:
[----:B------:R-:W-:-:S07]  /*9cd0*/  MOV R0, UR5 ;  /* 0x0000000500007c02 */ /* 0x000fce0008000f00 */
.L_x_245:
[----:B-1----:R1:W2:Y:S02]  /*9ce0*/  SYNCS.PHASECHK.TRANS64.TRYWAIT P0, [R0+URZ], R3 ;  /* 0x00000003000075a7 */ /* 0x0022a400080011ff */
[----:B--2---:R-:W-:Y:S05]  /*9cf0*/  @!P0 NANOSLEEP.SYNCS 0x989680 ;  /* 0x009896800000895d */ /* 0x004fea0003900000 */
[----:B------:R-:W2:Y:S02]  /*9d00*/  @!P0 SYNCS.PHASECHK.TRANS64 P0, [R0+URZ], R3 ;  /* 0x00000003000085a7 */ /* 0x000ea400080010ff */
[----:B--2---:R-:W-:Y:S05]  /*9d10*/  @!P0 BRA `(.L_x_245) ;  /* 0xfffffffc00f08947 */ /* 0x004fea000383ffff */
[----:B------:R-:W-:Y:S05]  /*9d20*/  BRA `(.L_x_246) ;  /* 0xffffffa800947947 */ /* 0x000fea000383ffff */
.L_x_89:
[----:B------:R-:W-:-:S07]  /*9d30*/  MOV R0, UR5 ;  /* 0x0000000500007c02 */ /* 0x000fce0008000f00 */
.L_x_247:
[----:B-1----:R1:W2:Y:S02]  /*9d40*/  SYNCS.PHASECHK.TRANS64.TRYWAIT P0, [R0+URZ], R3 ;  /* 0x00000003000075a7 */ /* 0x0022a400080011ff */
[----:B--2---:R-:W-:Y:S05]  /*9d50*/  @!P0 NANOSLEEP.SYNCS 0x989680 ;  /* 0x009896800000895d */ /* 0x004fea0003900000 */
[----:B------:R-:W2:Y:S02]  /*9d60*/  @!P0 SYNCS.PHASECHK.TRANS64 P0, [R0+URZ], R3 ;  /* 0x00000003000085a7 */ /* 0x000ea400080010ff */
[----:B--2---:R-:W-:Y:S05]  /*9d70*/  @!P0 BRA `(.L_x_247) ;  /* 0xfffffffc00f08947 */ /* 0x004fea000383ffff */
[----:B------:R-:W-:Y:S05]  /*9d80*/  BRA `(.L_x_248) ;  /* 0xffffffa800a07947 */ /* 0x000fea000383ffff */
.L_x_90:
[----:B------:R-:W-:-:S07]  /*9d90*/  MOV R0, UR5 ;  /* 0x0000000500007c02 */ /* 0x000fce0008000f00 */
.L_x_249:
[----:B-1----:R1:W2:Y:S02]  /*9da0*/  SYNCS.PHASECHK.TRANS64.TRYWAIT P0, [R0+URZ], R3 ;  /* 0x00000003000075a7 */ /* 0x0022a400080011ff */
[----:B--2---:R-:W-:Y:S05]  /*9db0*/  @!P0 NANOSLEEP.SYNCS 0x989680 ;  /* 0x009896800000895d */ /* 0x004fea0003900000 */
[----:B------:R-:W2:Y:S02]  /*9dc0*/  @!P0 SYNCS.PHASECHK.TRANS64 P0, [R0+URZ], R3 ;  /* 0x00000003000085a7 */ /* 0x000ea400080010ff */
[----:B--2---:R-:W-:Y:S05]  /*9dd0*/  @!P0 BRA `(.L_x_249) ;  /* 0xfffffffc00f08947 */ /* 0x004fea000383ffff */
[----:B------:R-:W-:Y:S05]  /*9de0*/  BRA `(.L_x_250) ;  /* 0xffffffa800ac7947 */ /* 0x000fea000383ffff */
.L_x_91:
[----:B------:R-:W-:-:S07]  /*9df0*/  MOV R0, UR5 ;  /* 0x0000000500007c02 */ /* 0x000fce0008000f00 */
.L_x_251:
[----:B-1----:R1:W2:Y:S02]  /*9e00*/  SYNCS.PHASECHK.TRANS64.TRYWAIT P0, [R0+URZ], R3 ;  /* 0x00000003000075a7 */ /* 0x0022a400080011ff */
[----:B--2---:R-:W-:Y:S05]  /*9e10*/  @!P0 NANOSLEEP.SYNCS 0x989680 ;  /* 0x009896800000895d */ /* 0x004fea0003900000 */
[----:B------:R-:W2:Y:S02]  /*9e20*/  @!P0 SYNCS.PHASECHK.TRANS64 P0, [R0+URZ], R3 ;  /* 0x00000003000085a7 */ /* 0x000ea400080010ff */
[----:B--2---:R-:W-:Y:S05]  /*9e30*/  @!P0 BRA `(.L_x_251) ;  /* 0xfffffffc00f08947 */ /* 0x004fea000383ffff */
[----:B------:R-:W-:Y:S05]  /*9e40*/  BRA `(.L_x_252) ;  /* 0xffffffa800b87947 */ /* 0x000fea000383ffff */
.L_x_92:
[----:B------:R-:W-:-:S07]  /*9e50*/  MOV R0, UR5 ;  /* 0x0000000500007c02 */ /* 0x000fce0008000f00 */
.L_x_253:
[----:B-1----:R1:W2:Y:S02]  /*9e60*/  SYNCS.PHASECHK.TRANS64.TRYWAIT P0, [R0+URZ], R3 ;  /* 0x00000003000075a7 */ /* 0x0022a400080011ff */
[----:B--2---:R-:W-:Y:S05]  /*9e70*/  @!P0 NANOSLEEP.SYNCS 0x989680 ;  /* 0x009896800000895d */ /* 0x004fea0003900000 */
[----:B------:R-:W2:Y:S02]  /*9e80*/  @!P0 SYNCS.PHASECHK.TRANS64 P0, [R0+URZ], R3 ;  /* 0x00000003000085a7 */ /* 0x000ea400080010ff */
[----:B--2---:R-:W-:Y:S05]  /*9e90*/  @!P0 BRA `(.L_x_253) ;  /* 0xfffffffc00f08947 */ /* 0x004fea000383ffff */
[----:B------:R-:W-:Y:S05]  /*9ea0*/  BRA `(.L_x_254) ;  /* 0xffffffa800c47947 */ /* 0x000fea000383ffff */
.L_x_93:
[----:B------:R-:W-:-:S07]  /*9eb0*/  MOV R0, UR5 ;  /* 0x0000000500007c02 */ /* 0x000fce0008000f00 */
.L_x_255:
[----:B-1----:R1:W2:Y:S02]  /*9ec0*/  SYNCS.PHASECHK.TRANS64.TRYWAIT P0, [R0+URZ], R3 ;  /* 0x00000003000075a7 */ /* 0x0022a400080011ff */
[----:B--2---:R-:W-:Y:S05]  /*9ed0*/  @!P0 NANOSLEEP.SYNCS 0x989680 ;  /* 0x009896800000895d */ /* 0x004fea0003900000 */
[----:B------:R-:W2:Y:S02]  /*9ee0*/  @!P0 SYNCS.PHASECHK.TRANS64 P0, [R0+URZ], R3 ;  /* 0x00000003000085a7 */ /* 0x000ea400080010ff */
[----:B--2---:R-:W-:Y:S05]  /*9ef0*/  @!P0 BRA `(.L_x_255) ;  /* 0xfffffffc00f08947 */ /* 0x004fea000383ffff */
[----:B------:R-:W-:Y:S05]  /*9f00*/  BRA `(.L_x_256) ;  /* 0xffffffa800d07947 */ /* 0x000fea000383ffff */
.L_x_94:
[----:B------:R-:W-:-:S07]  /*9f10*/  MOV R0, UR5 ;  /* 0x0000000500007c02 */ /* 0x000fce0008000f00 */
.L_x_257:
[----:B-1----:R1:W2:Y:S02]  /*9f20*/  SYNCS.PHASECHK.TRANS64.TRYWAIT P0, [R0+URZ], R3 ;  /* 0x00000003000075a7 */ /* 0x0022a400080011ff */
[----:B--2---:R-:W-:Y:S05]  /*9f30*/  @!P0 NANOSLEEP.SYNCS 0x989680 ;  /* 0x009896800000895d */ /* 0x004fea0003900000 */
[----:B------:R-:W2:Y:S02]  /*9f40*/  @!P0 SYNCS.PHASECHK.TRANS64 P0, [R0+URZ], R3 ;  /* 0x00000003000085a7 */ /* 0x000ea400080010ff */
[----:B--2---:R-:W-:Y:S05]  /*9f50*/  @!P0 BRA `(.L_x_257) ;  /* 0xfffffffc00f08947 */ /* 0x004fea000383ffff */
[----:B------:R-:W-:Y:S05]  /*9f60*/  BRA `(.L_x_258) ;  /* 0xffffffa800dc7947 */ /* 0x000fea000383ffff */
.L_x_95:
[----:B------:R-:W-:-:S07]  /*9f70*/  MOV R0, UR5 ;  /* 0x0000000500007c02 */ /* 0x000fce0008000f00 */
.L_x_259:
[----:B-1----:R1:W2:Y:S02]  /*9f80*/  SYNCS.PHASECHK.TRANS64.TRYWAIT P0, [R0+URZ], R3 ;  /* 0x00000003000075a7 */ /* 0x0022a400080011ff */
[----:B--2---:R-:W-:Y:S05]  /*9f90*/  @!P0 NANOSLEEP.SYNCS 0x989680 ;  /* 0x009896800000895d */ /* 0x004fea0003900000 */
[----:B------:R-:W2:Y:S02]  /*9fa0*/  @!P0 SYNCS.PHASECHK.TRANS64 P0, [R0+URZ], R3 ;  /* 0x00000003000085a7 */ /* 0x000ea400080010ff */
[----:B--2---:R-:W-:Y:S05]  /*9fb0*/  @!P0 BRA `(.L_x_259) ;  /* 0xfffffffc00f08947 */ /* 0x004fea000383ffff */
[----:B------:R-:W-:Y:S05]  /*9fc0*/  BRA `(.L_x_260) ;  /* 0xffffffa800e87947 */ /* 0x000fea000383ffff */
.L_x_96:
[----:B------:R-:W-:-:S07]  /*9fd0*/  MOV R0, UR5 ;  /* 0x0000000500007c02 */ /* 0x000fce0008000f00 */
.L_x_261:
[----:B-1----:R1:W2:Y:S02]  /*9fe0*/  SYNCS.PHASECHK.TRANS64.TRYWAIT P0, [R0+URZ], R3 ;  /* 0x00000003000075a7 */ /* 0x0022a400080011ff */
[----:B--2---:R-:W-:Y:S05]  /*9ff0*/  @!P0 NANOSLEEP.SYNCS 0x989680 ;  /* 0x009896800000895d */ /* 0x004fea0003900000 */
[----:B------:R-:W2:Y:S02]  /*a000*/  @!P0 SYNCS.PHASECHK.TRANS64 P0, [R0+URZ], R3 ;  /* 0x00000003000085a7 */ /* 0x000ea400080010ff */
[----:B--2---:R-:W-:Y:S05]  /*a010*/  @!P0 BRA `(.L_x_261) ;  /* 0xfffffffc00f08947 */ /* 0x004fea000383ffff */
[----:B------:R-:W-:Y:S05]  /*a020*/  BRA `(.L_x_262) ;  /* 0xffffffa800f47947 */ /* 0x000fea000383ffff */
.L_x_99:
[----:B--2---:R2:W3:Y:S02]  /*a030*/  SYNCS.PHASECHK.TRANS64.TRYWAIT P0, [R2+URZ+0x3e0], R4 ;  /* 0x0003e004020075a7 */ /* 0x0044e400080011ff */
[----:B---3--:R-:W-:Y:S05]  /*a040*/  @!P0 NANOSLEEP.SYNCS 0x989680 ;  /* 0x009896800000895d */ /* 0x008fea0003900000 */
[----:B------:R-:W3:Y:S02]  /*a050*/  @!P0 SYNCS.PHASECHK.TRANS64 P0, [R2+URZ+0x3e0], R4 ;  /* 0x0003e004020085a7 */ /* 0x000ee400080010ff */
[----:B---3--:R-:W-:Y:S05]  /*a060*/  @!P0 BRA `(.L_x_99) ;  /* 0xfffffffc00f08947 */ /* 0x008fea000383ffff */
[----:B------:R-:W-:Y:S05]  /*a070*/  BRA `(.L_x_263) ;  /* 0xffffffac00507947 */ /* 0x000fea000383ffff */
.L_x_100:
[----:B------:R-:W-:-:S07]  /*a080*/  MOV R2, UR4 ;  /* 0x0000000400027c02 */ /* 0x000fce0008000f00 */
.L_x_264:
[----:B--2---:R2:W3:Y:S02]  /*a090*/  SYNCS.PHASECHK.TRANS64.TRYWAIT P0, [R2+URZ+0x390], R5 ;  /* 0x00039005020075a7 */ /* 0x0044e400080011ff */
[----:B---3--:R-:W-:Y:S05]  /*a0a0*/  @!P0 NANOSLEEP.SYNCS 0x989680 ;  /* 0x009896800000895d */ /* 0x008fea0003900000 */
[----:B------:R-:W3:Y:S02]  /*a0b0*/  @!P0 SYNCS.PHASECHK.TRANS64 P0, [R2+URZ+0x390], R5 ;  /* 0x00039005020085a7 */ /* 0x000ee400080010ff */
[----:B---3--:R-:W-:Y:S05]  /*a0c0*/  @!P0 BRA `(.L_x_264) ;  /* 0xfffffffc00f08947 */ /* 0x008fea000383ffff */
[----:B------:R-:W-:Y:S05]  /*a0d0*/  BRA `(.L_x_265) ;  /* 0xffffffac00607947 */ /* 0x000fea000383ffff */
.L_x_101:
[----:B--2---:R2:W3:Y:S02]  /*a0e0*/  SYNCS.PHASECHK.TRANS64.TRYWAIT P1, [R2+URZ+0x380], R4 ;  /* 0x00038004020075a7 */ /* 0x0044e400080211ff */
[----:B---3--:R-:W-:Y:S05]  /*a0f0*/  @!P1 NANOSLEEP.SYNCS 0x989680 ;  /* 0x009896800000995d */ /* 0x008fea0003900000 */
[----:B------:R-:W3:Y:S02]  /*a100*/  @!P1 SYNCS.PHASECHK.TRANS64 P1, [R2+URZ+0x380], R4 ;  /* 0x00038004020095a7 */ /* 0x000ee400080210ff */
[----:B---3--:R-:W-:Y:S05]  /*a110*/  @!P1 BRA `(.L_x_101) ;  /* 0xfffffffc00f09947 */ /* 0x008fea000383ffff */
[----:B------:R-:W-:Y:S05]  /*a120*/  BRA `(.L_x_266) ;  /* 0xffffffac00907947 */ /* 0x000fea000383ffff */
.L_x_104:
[----:B------:R-:W-:-:S07]  /*a130*/  MOV R0, UR4 ;  /* 0x0000000400007c02 */ /* 0x000fce0008000f00 */
.L_x_267:
[----:B--2---:R2:W3:Y:S02]  /*a140*/  SYNCS.PHASECHK.TRANS64.TRYWAIT P0, [R0+URZ+0x390], R2 ;  /* 0x00039002000075a7 */ /* 0x0044e400080011ff */
[----:B---3--:R-:W-:Y:S05]  /*a150*/  @!P0 NANOSLEEP.SYNCS 0x989680 ;  /* 0x009896800000895d */ /* 0x008fea0003900000 */
[----:B------:R-:W3:Y:S02]  /*a160*/  @!P0 SYNCS.PHASECHK.TRANS64 P0, [R0+URZ+0x390], R2 ;  /* 0x00039002000085a7 */ /* 0x000ee400080010ff */
[----:B---3--:R-:W-:Y:S05]  /*a170*/  @!P0 BRA `(.L_x_267) ;  /* 0xfffffffc00f08947 */ /* 0x008fea000383ffff */
[----:B------:R-:W-:Y:S05]  /*a180*/  BRA `(.L_x_103) ;  /* 0xffffffac00e47947 */ /* 0x000fea000383ffff */
.L_x_111:
[----:B-1----:R1:W2:Y:S02]  /*a190*/  SYNCS.PHASECHK.TRANS64.TRYWAIT P1, [R0+URZ+0x380], R2 ;  /* 0x00038002000075a7 */ /* 0x0022a400080211ff */
[----:B--2---:R-:W-:Y:S05]  /*a1a0*/  @!P1 NANOSLEEP.SYNCS 0x989680 ;  /* 0x009896800000995d */ /* 0x004fea0003900000 */
[----:B------:R-:W2:Y:S02]  /*a1b0*/  @!P1 SYNCS.PHASECHK.TRANS64 P1, [R0+URZ+0x380], R2 ;  /* 0x00038002000095a7 */ /* 0x000ea400080210ff */
[----:B--2---:R-:W-:Y:S05]  /*a1c0*/  @!P1 BRA `(.L_x_111) ;  /* 0xfffffffc00f09947 */ /* 0x004fea000383ffff */
[----:B------:R-:W-:Y:S05]  /*a1d0*/  BRA `(.L_x_268) ;  /* 0xffffffb400407947 */ /* 0x000fea000383ffff */
.L_x_112:
[----:B------:R-:W-:-:S07]  /*a1e0*/  MOV R2, UR19 ;  /* 0x0000001300027c02 */ /* 0x000fce0008000f00 */
.L_x_269:
[----:B-1----:R1:W2:Y:S02]  /*a1f0*/  SYNCS.PHASECHK.TRANS64.TRYWAIT P0, [R2+URZ+0x3c0], R0 ;  /* 0x0003c000020075a7 */ /* 0x0022a400080011ff */
[----:B--2---:R-:W-:Y:S05]  /*a200*/  @!P0 NANOSLEEP.SYNCS 0x989680 ;  /* 0x009896800000895d */ /* 0x004fea0003900000 */
[----:B------:R-:W2:Y:S02]  /*a210*/  @!P0 SYNCS.PHASECHK.TRANS64 P0, [R2+URZ+0x3c0], R0 ;  /* 0x0003c000020085a7 */ /* 0x000ea400080010ff */
[----:B--2---:R-:W-:Y:S05]  /*a220*/  @!P0 BRA `(.L_x_269) ;  /* 0xfffffffc00f08947 */ /* 0x004fea000383ffff */
[----:B------:R-:W-:Y:S05]  /*a230*/  BRA `(.L_x_270) ;  /* 0xffffffb400747947 */ /* 0x000fea000383ffff */
.L_x_115:
[----:B------:R-:W-:Y:S07]  /*a240*/  MOV R0, UR6 ;  /* 0x0000000600007c02 */ /* 0x000fee0008000f00 */
.L_x_271:
[----:B-1----:R1:W2:Y:S02]  /*a250*/  SYNCS.PHASECHK.TRANS64.TRYWAIT P0, [R0+URZ], R2 ;  /* 0x00000002000075a7 */ /* 0x0022a400080011ff */
[----:B--2---:R-:W-:Y:S05]  /*a260*/  @!P0 NANOSLEEP.SYNCS 0x989680 ;  /* 0x009896800000895d */ /* 0x004fea0003900000 */
[----:B------:R-:W2:Y:S02]  /*a270*/  @!P0 SYNCS.PHASECHK.TRANS64 P0, [R0+URZ], R2 ;  /* 0x00000002000085a7 */ /* 0x000ea400080010ff */
[----:B--2---:R-:W-:Y:S05]  /*a280*/  @!P0 BRA `(.L_x_271) ;  /* 0xfffffffc00f08947 */ /* 0x004fea000383ffff */
[----:B------:R-:W-:Y:S05]  /*a290*/  BRA `(.L_x_114) ;  /* 0xffffffb400ac7947 */ /* 0x000fea000383ffff */
.L_x_118:
[----:B------:R-:W-:-:S07]  /*a2a0*/  MOV R0, UR4 ;  /* 0x0000000400007c02 */ /* 0x000fce0008000f00 */
.L_x_272:
[----:B--2---:R2:W4:Y:S02]  /*a2b0*/  SYNCS.PHASECHK.TRANS64.TRYWAIT P0, [R0+URZ], R2 ;  /* 0x00000002000075a7 */ /* 0x00452400080011ff */
[----:B----4-:R-:W-:Y:S05]  /*a2c0*/  @!P0 NANOSLEEP.SYNCS 0x989680 ;  /* 0x009896800000895d */ /* 0x010fea0003900000 */
[----:B------:R-:W4:Y:S02]  /*a2d0*/  @!P0 SYNCS.PHASECHK.TRANS64 P0, [R0+URZ], R2 ;  /* 0x00000002000085a7 */ /* 0x000f2400080010ff */
[----:B----4-:R-:W-:Y:S05]  /*a2e0*/  @!P0 BRA `(.L_x_272) ;  /* 0xfffffffc00f08947 */ /* 0x010fea000383ffff */
[----:B------:R-:W-:Y:S05]  /*a2f0*/  BRA `(.L_x_273) ;  /* 0xffffffb8004c7947 */ /* 0x000fea000383ffff */
.L_x_119:
[----:B------:R-:W-:-:S07]  /*a300*/  MOV R0, UR5 ;  /* 0x0000000500007c02 */ /* 0x000fce0008000f00 */
.L_x_274:
[----:B-1----:R1:W2:Y:S02]  /*a310*/  SYNCS.PHASECHK.TRANS64.TRYWAIT P0, [R0+URZ], R3 ;  /* 0x00000003000075a7 */ /* 0x0022a400080011ff */
[----:B--2---:R-:W-:Y:S05]  /*a320*/  @!P0 NANOSLEEP.SYNCS 0x989680 ;  /* 0x009896800000895d */ /* 0x004fea0003900000 */
[----:B------:R-:W2:Y:S02]  /*a330*/  @!P0 SYNCS.PHASECHK.TRANS64 P0, [R0+URZ], R3 ;  /* 0x00000003000085a7 */ /* 0x000ea400080010ff */
[----:B--2---:R-:W-:Y:S05]  /*a340*/  @!P0 BRA `(.L_x_274) ;  /* 0xfffffffc00f08947 */ /* 0x004fea000383ffff */
[----:B------:R-:W-:Y:S05]  /*a350*/  BRA `(.L_x_275) ;  /* 0xffffffb800587947 */ /* 0x000fea000383ffff */
.L_x_120:
[----:B------:R-:W-:-:S07]  /*a360*/  MOV R0, UR5 ;  /* 0x0000000500007c02 */ /* 0x000fce0008000f00 */
.L_x_276:
[----:B-1----:R1:W2:Y:S02]  /*a370*/  SYNCS.PHASECHK.TRANS64.TRYWAIT P0, [R0+URZ], R3 ;  /* 0x00000003000075a7 */ /* 0x0022a400080011ff */
[----:B--2---:R-:W-:Y:S05]  /*a380*/  @!P0 NANOSLEEP.SYNCS 0x989680 ;  /* 0x009896800000895d */ /* 0x004fea0003900000 */
[----:B------:R-:W2:Y:S02]  /*a390*/  @!P0 SYNCS.PHASECHK.TRANS64 P0, [R0+URZ], R3 ;  /* 0x00000003000085a7 */ /* 0x000ea400080010ff */
[----:B--2---:R-:W-:Y:S05]  /*a3a0*/  @!P0 BRA `(.L_x_276) ;  /* 0xfffffffc00f08947 */ /* 0x004fea000383ffff */
[----:B------:R-:W-:Y:S05]  /*a3b0*/  BRA `(.L_x_277) ;  /* 0xffffffb800647947 */ /* 0x000fea000383ffff */
.L_x_121:
[----:B-1----:R-:W-:-:S07]  /*a3c0*/  MOV R0, UR4 ;  /* 0x0000000400007c02 */ /* 0x002fce0008000f00 */
.L_x_278:
[----:B-1----:R1:W2:Y:S02]  /*a3d0*/  SYNCS.PHASECHK.TRANS64.TRYWAIT P0, [R0+URZ], R2 ;  /* 0x00000002000075a7 */ /* 0x0022a400080011ff */
[----:B--2---:R-:W-:Y:S05]  /*a3e0*/  @!P0 NANOSLEEP.SYNCS 0x989680 ;  /* 0x009896800000895d */ /* 0x004fea0003900000 */
[----:B------:R-:W2:Y:S02]  /*a3f0*/  @!P0 SYNCS.PHASECHK.TRANS64 P0, [R0+URZ], R2 ;  /* 0x00000002000085a7 */ /* 0x000ea400080010ff */
[----:B--2---:R-:W-:Y:S05]  /*a400*/  @!P0 BRA `(.L_x_278) ;  /* 0xfffffffc00f08947 */ /* 0x004fea000383ffff */
[----:B------:R-:W-:Y:S05]  /*a410*/  BRA `(.L_x_279) ;  /* 0xffffffb800707947 */ /* 0x000fea000383ffff */
.L_x_126:
[----:B---3--:R3:W4:Y:S02]  /*a420*/  SYNCS.PHASECHK.TRANS64.TRYWAIT P0, [R12+URZ+0x380], R0 ;  /* 0x000380000c0075a7 */ /* 0x00872400080011ff */
[----:B----4-:R-:W-:Y:S05]  /*a430*/  @!P0 NANOSLEEP.SYNCS 0x989680 ;  /* 0x009896800000895d */ /* 0x010fea0003900000 */
[----:B------:R-:W4:Y:S02]  /*a440*/  @!P0 SYNCS.PHASECHK.TRANS64 P0, [R12+URZ+0x380], R0 ;  /* 0x000380000c0085a7 */ /* 0x000f2400080010ff */
[----:B----4-:R-:W-:Y:S05]  /*a450*/  @!P0 BRA `(.L_x_126) ;  /* 0xfffffffc00f08947 */ /* 0x010fea000383ffff */
[----:B------:R-:W-:Y:S05]  /*a460*/  BRA `(.L_x_280) ;  /* 0xffffffbc00847947 */ /* 0x000fea000383ffff */
.L_x_129:
[----:B-1----:R-:W-:Y:S07]  /*a470*/  MOV R0, UR17 ;  /* 0x0000001100007c02 */ /* 0x002fee0008000f00 */
.L_x_281:
[----:B-1----:R1:W3:Y:S02]  /*a480*/  SYNCS.PHASECHK.TRANS64.TRYWAIT P2, [R0+URZ+0x378], R8 ;  /* 0x00037808000075a7 */ /* 0x0022e400080411ff */
[----:B---3--:R-:W-:Y:S05]  /*a490*/  @!P2 NANOSLEEP.SYNCS 0x989680 ;  /* 0x009896800000a95d */ /* 0x008fea0003900000 */
[----:B------:R-:W3:Y:S02]  /*a4a0*/  @!P2 SYNCS.PHASECHK.TRANS64 P2, [R0+URZ+0x378], R8 ;  /* 0x000378080000a5a7 */ /* 0x000ee400080410ff */
[----:B---3--:R-:W-:Y:S05]  /*a4b0*/  @!P2 BRA `(.L_x_281) ;  /* 0xfffffffc00f0a947 */ /* 0x008fea000383ffff */
[----:B------:R-:W-:Y:S05]  /*a4c0*/  BRA `(.L_x_128) ;  /* 0xffffffc000e47947 */ /* 0x000fea000383ffff */
.L_x_132:
[----:B-1----:R-:W-:Y:S07]  /*a4d0*/  MOV R0, UR17 ;  /* 0x0000001100007c02 */ /* 0x002fee0008000f00 */
.L_x_282:
[----:B-1----:R1:W3:Y:S02]  /*a4e0*/  SYNCS.PHASECHK.TRANS64.TRYWAIT P0, [R0+URZ+0x368], R6 ;  /* 0x00036806000075a7 */ /* 0x0022e400080011ff */
[----:B---3--:R-:W-:Y:S05]  /*a4f0*/  @!P0 NANOSLEEP.SYNCS 0x989680 ;  /* 0x009896800000895d */ /* 0x008fea0003900000 */
[----:B------:R-:W3:Y:S02]  /*a500*/  @!P0 SYNCS.PHASECHK.TRANS64 P0, [R0+URZ+0x368], R6 ;  /* 0x00036806000085a7 */ /* 0x000ee400080010ff */
[----:B---3--:R-:W-:Y:S05]  /*a510*/  @!P0 BRA `(.L_x_282) ;  /* 0xfffffffc00f08947 */ /* 0x008fea000383ffff */
[----:B------:R-:W-:Y:S05]  /*a520*/  BRA `(.L_x_283) ;  /* 0xffffffc400347947 */ /* 0x000fea000383ffff */
.L_x_135:
[----:B---3--:R3:W1:Y:S02]  /*a530*/  SYNCS.PHASECHK.TRANS64.TRYWAIT P0, [R3+URZ+0x380], R0 ;  /* 0x00038000030075a7 */ /* 0x00866400080011ff */
[----:B-1----:R-:W-:Y:S05]  /*a540*/  @!P0 NANOSLEEP.SYNCS 0x989680 ;  /* 0x009896800000895d */ /* 0x002fea0003900000 */
[----:B------:R-:W1:Y:S02]  /*a550*/  @!P0 SYNCS.PHASECHK.TRANS64 P0, [R3+URZ+0x380], R0 ;  /* 0x00038000030085a7 */ /* 0x000e6400080010ff */
[----:B-1----:R-:W-:Y:S05]  /*a560*/  @!P0 BRA `(.L_x_135) ;  /* 0xfffffffc00f08947 */ /* 0x002fea000383ffff */
[----:B------:R-:W-:Y:S05]  /*a570*/  BRA `(.L_x_284) ;  /* 0xffffffc8007c7947 */ /* 0x000fea000383ffff */
.L_x_146:
[----:B-1----:R-:W-:Y:S04]  /*a580*/  MOV R0, UR44 ;  /* 0x0000002c00007c02 */ /* 0x002fe80008000f00 */
[----:B------:R1:W2:Y:S03]  /*a590*/  SYNCS.PHASECHK.TRANS64.TRYWAIT P1, [R0+URZ+0x360], R4 ;  /* 0x00036004000075a7 */ /* 0x0002a600080211ff */
[----:B--2---:R-:W-:Y:S05]  /*a5a0*/  @!P1 NANOSLEEP.SYNCS 0x989680 ;  /* 0x009896800000995d */ /* 0x004fea0003900000 */
[----:B------:R-:W2:Y:S02]  /*a5b0*/  @!P1 SYNCS.PHASECHK.TRANS64 P1, [R0+URZ+0x360], R4 ;  /* 0x00036004000095a7 */ /* 0x000ea400080210ff */
[----:B--2---:R-:W-:Y:S05]  /*a5c0*/  @!P1 BRA `(.L_x_146) ;  /* 0xfffffffc00ec9947 */ /* 0x004fea000383ffff */
[----:B------:R-:W-:Y:S05]  /*a5d0*/  BRA `(.L_x_145) ;  /* 0xffffffd400cc7947 */ /* 0x000fea000383ffff */
.L_x_148:
[----:B------:R1:W1:Y:S02]  /*a5e0*/  SYNCS.PHASECHK.TRANS64.TRYWAIT P1, [R16+URZ+0x3a0], R3 ;  /* 0x0003a003100075a7 */ /* 0x00026400080211ff */
[----:B-1----:R-:W-:Y:S05]  /*a5f0*/  @!P1 NANOSLEEP.SYNCS 0x989680 ;  /* 0x009896800000995d */ /* 0x002fea0003900000 */
[----:B------:R-:W1:Y:S02]  /*a600*/  @!P1 SYNCS.PHASECHK.TRANS64 P1, [R16+URZ+0x3a0], R3 ;  /* 0x0003a003100095a7 */ /* 0x000e6400080210ff */
[----:B-1----:R-:W-:Y:S05]  /*a610*/  @!P1 BRA `(.L_x_148) ;  /* 0xfffffffc00f09947 */ /* 0x002fea000383ffff */
[----:B------:R-:W-:Y:S05]  /*a620*/  BRA `(.L_x_147) ;  /* 0xffffffd800087947 */ /* 0x000fea000383ffff */
        .weak           $__internal_0_$__cuda_sm10x_tcgen05_guardrail_trap_col_being_dealloced_not_returned_by_alloc
        .type           $__internal_0_$__cuda_sm10x_tcgen05_guardrail_trap_col_being_dealloced_not_returned_by_alloc,@function
        .size           $__internal_0_$__cuda_sm10x_tcgen05_guardrail_trap_col_being_dealloced_not_returned_by_alloc,($__internal_1_$__cuda_sm10x_tcgen05_guardrail_trap_phase_invalid_during_alloc - $__internal_0_$__cuda_sm10x_tcgen05_guardrail_trap_col_being_dealloced_not_returned_by_alloc)
$__internal_0_$__cuda_sm10x_tcgen05_guardrail_trap_col_being_dealloced_not_returned_by_alloc:
[----:B------:R-:W-:Y:S05]  /*a630*/  BPT.TRAP 0x1 ;  /* 0x000000040000795c */ /* 0x000fea0000300000 */
[----:B------:R-:W-:-:S04]  /*a640*/  HFMA2 R3, -RZ, RZ, 0, 0 ;  /* 0x00000000ff037431 */ /* 0x000fc800000001ff */
[----:B------:R-:W-:Y:S05]  /*a650*/  RET.REL.NODEC R2 `(_ZN7cutlass13device_kernelINS_4gemm6kernel13GemmUniversalIN4cute5tupleIJiiiiEEENS1_10collective13CollectiveMmaINS1_35MainloopSm100TmaUmmaWarpSpecializedILi54ELi2ELi4ENS5_IJNS4_1CILi2EEESB_NSA_ILi1EEEEEEEENS5_IJNSA_ILi64EEESF_NSA_ILi32EEEEEEaNS5_IJlSC_lEEEaSI_NS4_8TiledMMAINS4_8MMA_AtomIJNS4_15SM100_MMA_S8_SSIaaiLi64ELi64ELNS4_4UMMA5MajorE0ELSN_0ELNSM_8SaturateE0EEEEEENS4_6LayoutINS5_IJSC_SC_SC_EEENS5_IJNSA_ILi0EEEST_ST_EEEEENS5_IJNS4_10UnderscoreESW_SW_EEEEENS4_23SM90_TMA_LOAD_MULTICASTENS4_14ComposedLayoutINS4_7SwizzleILi1ELi4ELi3EEENS4_18smem_ptr_flag_bitsILi8EEENSR_INS5_IJNSA_ILi8EEESG_EEENS5_IJSG_SC_EEEEEEEvNS4_8identityESZ_S19_vS1A_EENS_8epilogue10collective18CollectiveEpilogueINS1C_23Sm100TmaWarpSpecializedILi1ELi1ELi32ELb0ELb0EEEJSH_NS5_IJNSR_ISF_SC_EES1H_EEEaSI_aSI_NS1C_6fusion15FusionCallbacksIS1G_NS1J_17LinearCombinationIaiaiLNS_15FloatRoundStyleE2EEESH_S1I_JEEENS4_5SM1004TMEM4LOAD26SM100_TMEM_LOAD_16dp32b32xENS4_13SM90_TMA_LOADENS10_INS11_ILi2ELi4ELi3EEES14_NSR_INS5_IJS15_SF_EEENS5_IJSF_SC_EEEEEEENS4_39AutoVectorizingCopyWithAssumedAlignmentILi128EEENS4_14SM90_TMA_STOREES1Y_S20_S20_EEEvvEEEEvNT_6ParamsE) ;  /* 0xffffff5802687950 */ /* 0x000fea0003c3ffff */
        .weak           $__internal_1_$__cuda_sm10x_tcgen05_guardrail_trap_phase_invalid_during_alloc
        .type           $__internal_1_$__cuda_sm10x_tcgen05_guardrail_trap_phase_invalid_during_alloc,@function
        .size           $__internal_1_$__cuda_sm10x_tcgen05_guardrail_trap_phase_invalid_during_alloc,($__internal_2_$__cuda_sm10x_tcgen05_guardrail_trap_unallocated_columns_being_dealloced - $__internal_1_$__cuda_sm10x_tcgen05_guardrail_trap_phase_invalid_during_alloc)
$__internal_1_$__cuda_sm10x_tcgen05_guardrail_trap_phase_invalid_during_alloc:
[----:B------:R-:W-:Y:S05]  /*a660*/  BPT.TRAP 0x1 ;  /* 0x000000040000795c */ /* 0x000fea0000300000 */
[----:B------:R-:W-:-:S04]  /*a670*/  MOV R5, 0x0 ;  /* 0x0000000000057802 */ /* 0x000fc80000000f00 */
[----:B------:R-:W-:Y:S05]  /*a680*/  RET.REL.NODEC R4 `(_ZN7cutlass13device_kernelINS_4gemm6kernel13GemmUniversalIN4cute5tupleIJiiiiEEENS1_10collective13CollectiveMmaINS1_35MainloopSm100TmaUmmaWarpSpecializedILi54ELi2ELi4ENS5_IJNS4_1CILi2EEESB_NSA_ILi1EEEEEEEENS5_IJNSA_ILi64EEESF_NSA_ILi32EEEEEEaNS5_IJlSC_lEEEaSI_NS4_8TiledMMAINS4_8MMA_AtomIJNS4_15SM100_MMA_S8_SSIaaiLi64ELi64ELNS4_4UMMA5MajorE0ELSN_0ELNSM_8SaturateE0EEEEEENS4_6LayoutINS5_IJSC_SC_SC_EEENS5_IJNSA_ILi0EEEST_ST_EEEEENS5_IJNS4_10UnderscoreESW_SW_EEEEENS4_23SM90_TMA_LOAD_MULTICASTENS4_14ComposedLayoutINS4_7SwizzleILi1ELi4ELi3EEENS4_18smem_ptr_flag_bitsILi8EEENSR_INS5_IJNSA_ILi8EEESG_EEENS5_IJSG_SC_EEEEEEEvNS4_8identityESZ_S19_vS1A_EENS_8epilogue10collective18CollectiveEpilogueINS1C_23Sm100TmaWarpSpecializedILi1ELi1ELi32ELb0ELb0EEEJSH_NS5_IJNSR_ISF_SC_EES1H_EEEaSI_aSI_NS1C_6fusion15FusionCallbacksIS1G_NS1J_17LinearCombinationIaiaiLNS_15FloatRoundStyleE2EEESH_S1I_JEEENS4_5SM1004TMEM4LOAD26SM100_TMEM_LOAD_16dp32b32xENS4_13SM90_TMA_LOADENS10_INS11_ILi2ELi4ELi3EEES14_NSR_INS5_IJS15_SF_EEENS5_IJSF_SC_EEEEEEENS4_39AutoVectorizingCopyWithAssumedAlignmentILi128EEENS4_14SM90_TMA_STOREES1Y_S20_S20_EEEvvEEEEvNT_6ParamsE) ;  /* 0xffffff58045c7950 */ /* 0x000fea0003c3ffff */
        .weak           $__internal_2_$__cuda_sm10x_tcgen05_guardrail_trap_unallocated_columns_being_dealloced
        .type           $__internal_2_$__cuda_sm10x_tcgen05_guardrail_trap_unallocated_columns_being_dealloced,@function
        .size           $__internal_2_$__cuda_sm10x_tcgen05_guardrail_trap_unallocated_columns_being_dealloced,(.L_x_286 - $__internal_2_$__cuda_sm10x_tcgen05_guardrail_trap_unallocated_columns_being_dealloced)
$__internal_2_$__cuda_sm10x_tcgen05_guardrail_trap_unallocated_columns_being_dealloced:
[----:B------:R-:W-:Y:S05]  /*a690*/  BPT.TRAP 0x1 ;  /* 0x000000040000795c */ /* 0x000fea0000300000 */
[----:B------:R-:W-:-:S04]  /*a6a0*/  HFMA2 R3, -RZ, RZ, 0, 0 ;  /* 0x00000000ff037431 */ /* 0x000fc800000001ff */
[----:B------:R-:W-:Y:S05]  /*a6b0*/  RET.REL.NODEC R2 `(_ZN7cutlass13device_kernelINS_4gemm6kernel13GemmUniversalIN4cute5tupleIJiiiiEEENS1_10collective13CollectiveMmaINS1_35MainloopSm100TmaUmmaWarpSpecializedILi54ELi2ELi4ENS5_IJNS4_1CILi2EEESB_NSA_ILi1EEEEEEEENS5_IJNSA_ILi64EEESF_NSA_ILi32EEEEEEaNS5_IJlSC_lEEEaSI_NS4_8TiledMMAINS4_8MMA_AtomIJNS4_15SM100_MMA_S8_SSIaaiLi64ELi64ELNS4_4UMMA5MajorE0ELSN_0ELNSM_8SaturateE0EEEEEENS4_6LayoutINS5_IJSC_SC_SC_EEENS5_IJNSA_ILi0EEEST_ST_EEEEENS5_IJNS4_10UnderscoreESW_SW_EEEEENS4_23SM90_TMA_LOAD_MULTICASTENS4_14ComposedLayoutINS4_7SwizzleILi1ELi4ELi3EEENS4_18smem_ptr_flag_bitsILi8EEENSR_INS5_IJNSA_ILi8EEESG_EEENS5_IJSG_SC_EEEEEEEvNS4_8identityESZ_S19_vS1A_EENS_8epilogue10collective18CollectiveEpilogueINS1C_23Sm100TmaWarpSpecializedILi1ELi1ELi32ELb0ELb0EEEJSH_NS5_IJNSR_ISF_SC_EES1H_EEEaSI_aSI_NS1C_6fusion15FusionCallbacksIS1G_NS1J_17LinearCombinationIaiaiLNS_15FloatRoundStyleE2EEESH_S1I_JEEENS4_5SM1004TMEM4LOAD26SM100_TMEM_LOAD_16dp32b32xENS4_13SM90_TMA_LOADENS10_INS11_ILi2ELi4ELi3EEES14_NSR_INS5_IJS15_SF_EEENS5_IJSF_SC_EEEEEEENS4_39AutoVectorizingCopyWithAssumedAlignmentILi128EEENS4_14SM90_TMA_STOREES1Y_S20_S20_EEEvvEEEEvNT_6ParamsE) ;  /* 0xffffff5802507950 */ /* 0x000fea0003c3ffff */
.L_x_285:
[----:B------:R-:W-:-:S00]  /*a6c0*/  BRA `(.L_x_285) ;  /* 0xfffffffc00fc7947 */ /* 0x000fc0000383ffff */
[----:B------:R-:W-:-:S00]  /*a6d0*/  NOP ;  /* 0x0000000000007918 */ /* 0x000fc00000000000 */
        /* <DEDUP_REMOVED lines=10> */
.L_x_286:


//--------------------- .nv.global.init           --------------------------
	.section	.nv.global.init,"aw",@progbits
.nv.global.init:
	.type		$str$27,@object
	.size		$str$27,($str$28 - $str$27)
$str$27:
        /*0000*/ 	.byte	0x28, 0x61, 0x64, 0x64, 0x72, 0x65, 0x73, 0x73, 0x20, 0x26, 0x20, 0x6d, 0x61, 0x73, 0x6b, 0x29
        /*0010*/ 	.byte	0x20, 0x3d, 0x3d, 0x20, 0x30, 0x00
	.type		$str$28,@object
	.size		$str$28,($str$26 - $str$28)
$str$28:
        /*0016*/ 	.byte	0x2f, 0x74, 0x6d, 0x70, 0x2f, 0x63, 0x75, 0x74, 0x6c, 0x61, 0x73, 0x73, 0x5f, 0x73, 0x77, 0x65
        /*0026*/ 	.byte	0x65, 0x70, 0x5f, 0x73, 0x72, 0x63, 0x2f, 0x69, 0x6e, 0x63, 0x6c, 0x75, 0x64, 0x65, 0x2f, 0x63
        /*0036*/ 	.byte	0x75, 0x74, 0x65, 0x2f, 0x70, 0x6f, 0x69, 0x6e, 0x74, 0x65, 0x72, 0x5f, 0x66, 0x6c, 0x61, 0x67
        /*0046*/ 	.byte	0x67, 0x65, 0x64, 0x2e, 0x68, 0x70, 0x70, 0x00
	.type		$str$26,@object
	.size		$str$26,($str$25 - $str$26)
$str$26:
        /*004e*/ 	.byte	0x2f, 0x74, 0x6d, 0x70, 0x2f, 0x63, 0x75, 0x74, 0x6c, 0x61, 0x73, 0x73, 0x5f, 0x73, 0x77, 0x65
        /*005e*/ 	.byte	0x65, 0x70, 0x5f, 0x73, 0x72, 0x63, 0x2f, 0x69, 0x6e, 0x63, 0x6c, 0x75, 0x64, 0x65, 0x2f, 0x63
        /*006e*/ 	.byte	0x75, 0x74, 0x65, 0x2f, 0x61, 0x74, 0x6f, 0x6d, 0x2f, 0x63, 0x6f, 0x70, 0x79, 0x5f, 0x74, 0x72
        /*007e*/ 	.byte	0x61, 0x69, 0x74, 0x73, 0x5f, 0x73, 0x6d, 0x31, 0x30, 0x30, 0x2e, 0x68, 0x70, 0x70, 0x00
	.type		$str$25,@object
	.size		$str$25,(__unnamed_1 - $str$25)
$str$25:
        /*008d*/ 	.byte	0x28, 0x28, 0x75, 0x69, 0x6e, 0x74, 0x33, 0x32, 0x5f, 0x74, 0x28, 0x74, 0x68, 0x72, 0x65, 0x61
        /*009d*/ 	.byte	0x64, 0x49, 0x64, 0x78, 0x2e, 0x78, 0x29, 0x20, 0x2f, 0x20, 0x33, 0x32, 0x29, 0x20, 0x25, 0x20
        /*00ad*/ 	.byte	0x34, 0x29, 0x20, 0x3d, 0x3d, 0x20, 0x28, 0x28, 0x28, 0x74, 0x6d, 0x65, 0x6d, 0x5f, 0x61, 0x64
        /*00bd*/ 	.byte	0x64, 0x72, 0x20, 0x3e, 0x3e, 0x20, 0x31, 0x36, 0x29, 0x20, 0x2f, 0x20, 0x33, 0x32, 0x29, 0x20
        /*00cd*/ 	.byte	0x25, 0x20, 0x34, 0x29, 0x00
	.type		__unnamed_1,@object
	.size		__unnamed_1,(__unnamed_2 - __unnamed_1)
__unnamed_1:
        /*00d2*/ 	.byte	0x61, 0x75, 0x74, 0x6f, 0x20, 0x63, 0x75, 0x74, 0x65, 0x3a, 0x3a, 0x61, 0x73, 0x5f, 0x70, 0x6f
        /* <DEDUP_REMOVED lines=24> */
        /*0262*/ 	.byte	0x00
	.type		__unnamed_2,@object
	.size		__unnamed_2,(.L_2 - __unnamed_2)
__unnamed_2:
        /* <DEDUP_REMOVED lines=41> */
.L_2:


//--------------------- .nv.shared._ZN7cutlass13device_kernelINS_4gemm6kernel13GemmUniversalIN4cute5tupleIJiiiiEEENS1_10collective13CollectiveMmaINS1_35MainloopSm100TmaUmmaWarpSpecializedILi54ELi2ELi4ENS5_IJNS4_1CILi2EEESB_NSA_ILi1EEEEEEEENS5_IJNSA_ILi64EEESF_NSA_ILi32EEEEEEaNS5_IJlSC_lEEEaSI_NS4_8TiledMMAINS4_8MMA_AtomIJNS4_15SM100_MMA_S8_SSIaaiLi64ELi64ELNS4_4UMMA5MajorE0ELSN_0ELNSM_8SaturateE0EEEEEENS4_6LayoutINS5_IJSC_SC_SC_EEENS5_IJNSA_ILi0EEEST_ST_EEEEENS5_IJNS4_10UnderscoreESW_SW_EEEEENS4_23SM90_TMA_LOAD_MULTICASTENS4_14ComposedLayoutINS4_7SwizzleILi1ELi4ELi3EEENS4_18smem_ptr_flag_bitsILi8EEENSR_INS5_IJNSA_ILi8EEESG_EEENS5_IJSG_SC_EEEEEEEvNS4_8identityESZ_S19_vS1A_EENS_8epilogue10collective18CollectiveEpilogueINS1C_23Sm100TmaWarpSpecializedILi1ELi1ELi32ELb0ELb0EEEJSH_NS5_IJNSR_ISF_SC_EES1H_EEEaSI_aSI_NS1C_6fusion15FusionCallbacksIS1G_NS1J_17LinearCombinationIaiaiLNS_15FloatRoundStyleE2EEESH_S1I_JEEENS4_5SM1004TMEM4LOAD26SM100_TMEM_LOAD_16dp32b32xENS4_13SM90_TMA_LOADENS10_INS11_ILi2ELi4ELi3EEES14_NSR_INS5_IJS15_SF_EEENS5_IJSF_SC_EEEEEEENS4_39AutoVectorizingCopyWithAssumedAlignmentILi128EEENS4_14SM90_TMA_STOREES1Y_S20_S20_EEEvvEEEEvNT_6ParamsE --------------------------
	.section	.nv.shared._ZN7cutlass13device_kernelINS_4gemm6kernel13GemmUniversalIN4cute5tupleIJiiiiEEENS1_10collective13CollectiveMmaINS1_35MainloopSm100TmaUmmaWarpSpecializedILi54ELi2ELi4ENS5_IJNS4_1CILi2EEESB_NSA_ILi1EEEEEEEENS5_IJNSA_ILi64EEESF_NSA_ILi32EEEEEEaNS5_IJlSC_lEEEaSI_NS4_8TiledMMAINS4_8MMA_AtomIJNS4_15SM100_MMA_S8_SSIaaiLi64ELi64ELNS4_4UMMA5MajorE0ELSN_0ELNSM_8SaturateE0EEEEEENS4_6LayoutINS5_IJSC_SC_SC_EEENS5_IJNSA_ILi0EEEST_ST_EEEEENS5_IJNS4_10UnderscoreESW_SW_EEEEENS4_23SM90_TMA_LOAD_MULTICASTENS4_14ComposedLayoutINS4_7SwizzleILi1ELi4ELi3EEENS4_18smem_ptr_flag_bitsILi8EEENSR_INS5_IJNSA_ILi8EEESG_EEENS5_IJSG_SC_EEEEEEEvNS4_8identityESZ_S19_vS1A_EENS_8epilogue10collective18CollectiveEpilogueINS1C_23Sm100TmaWarpSpecializedILi1ELi1ELi32ELb0ELb0EEEJSH_NS5_IJNSR_ISF_SC_EES1H_EEEaSI_aSI_NS1C_6fusion15FusionCallbacksIS1G_NS1J_17LinearCombinationIaiaiLNS_15FloatRoundStyleE2EEESH_S1I_JEEENS4_5SM1004TMEM4LOAD26SM100_TMEM_LOAD_16dp32b32xENS4_13SM90_TMA_LOADENS10_INS11_ILi2ELi4ELi3EEES14_NSR_INS5_IJS15_SF_EEENS5_IJSF_SC_EEEEEEENS4_39AutoVectorizingCopyWithAssumedAlignmentILi128EEENS4_14SM90_TMA_STOREES1Y_S20_S20_EEEvvEEEEvNT_6ParamsE,"aw",@nobits
	.sectionflags	@""
	.align	16
	.zero		1024


//--------------------- .nv.shared.reserved.0     --------------------------
	.section	.nv.shared.reserved.0,"aw",@nobits
	.weak		__nv_reservedSMEM_offset_0_alias
	.size		__nv_reservedSMEM_offset_0_alias, 0, 64
	.other		__nv_reservedSMEM_offset_0_alias,@"STO_CUDA_RESERVED_SHARED STV_DEFAULT"
__nv_reservedSMEM_offset_0_alias:
	.zero		0
.nv.shared.reserved.0:
	.zero		64
	.weak		__nv_reservedSMEM_tcgen05_partition
	.type		__nv_reservedSMEM_tcgen05_partition,@object
	.size		__nv_reservedSMEM_tcgen05_partition,(.L_0 - __nv_reservedSMEM_tcgen05_partition)
__nv_reservedSMEM_tcgen05_partition:
	.zero		32
.L_0:


//--------------------- .nv.global                --------------------------
	.section	.nv.global,"aw",@nobits
.nv.global:
	.type		_ZN40_INTERNAL_9a1da00b_4_k_cu_74d624ea_100084cute1_E,@object
	.size		_ZN40_INTERNAL_9a1da00b_4_k_cu_74d624ea_100084cute1_E,(_ZN40_INTERNAL_9a1da00b_4_k_cu_74d624ea_100084cuda3std3__45__cpo6cbeginE - _ZN40_INTERNAL_9a1da00b_4_k_cu_74d624ea_100084cute1_E)
_ZN40_INTERNAL_9a1da00b_4_k_cu_74d624ea_100084cute1_E:
	.zero		1
	.type		_ZN40_INTERNAL_9a1da00b_4_k_cu_74d624ea_100084cuda3std3__45__cpo6cbeginE,@object
	.size		_ZN40_INTERNAL_9a1da00b_4_k_cu_74d624ea_100084cuda3std3__45__cpo6cbeginE,(_ZN40_INTERNAL_9a1da00b_4_k_cu_74d624ea_100084cuda3std3__48in_placeE - _ZN40_INTERNAL_9a1da00b_4_k_cu_74d624ea_100084cuda3std3__45__cpo6cbeginE)
_ZN40_INTERNAL_9a1da00b_4_k_cu_74d624ea_100084cuda3std3__45__cpo6cbeginE:
	.zero		1
	.type		_ZN40_INTERNAL_9a1da00b_4_k_cu_74d624ea_100084cuda3std3__48in_placeE,@object
	.size		_ZN40_INTERNAL_9a1da00b_4_k_cu_74d624ea_100084cuda3std3__48in_placeE,(_ZN40_INTERNAL_9a1da00b_4_k_cu_74d624ea_100084cuda3std6ranges3__45__cpo9iter_moveE - _ZN40_INTERNAL_9a1da00b_4_k_cu_74d624ea_100084cuda3std3__48in_placeE)
_ZN40_INTERNAL_9a1da00b_4_k_cu_74d624ea_100084cuda3std3__48in_placeE:
	.zero		1
	.type		_ZN40_INTERNAL_9a1da00b_4_k_cu_74d624ea_100084cuda3std6ranges3__45__cpo9iter_moveE,@object
	.size		_ZN40_INTERNAL_9a1da00b_4_k_cu_74d624ea_100084cuda3std6ranges3__45__cpo9iter_moveE,(_ZN40_INTERNAL_9a1da00b_4_k_cu_74d624ea_100084cuda3std3__45__cpo5beginE - _ZN40_INTERNAL_9a1da00b_4_k_cu_74d624ea_100084cuda3std6ranges3__45__cpo9iter_moveE)
_ZN40_INTERNAL_9a1da00b_4_k_cu_74d624ea_100084cuda3std6ranges3__45__cpo9iter_moveE:
	.zero		1
	.type		_ZN40_INTERNAL_9a1da00b_4_k_cu_74d624ea_100084cuda3std3__45__cpo5beginE,@object
	.size		_ZN40_INTERNAL_9a1da00b_4_k_cu_74d624ea_100084cuda3std3__45__cpo5beginE,(_ZN40_INTERNAL_9a1da00b_4_k_cu_74d624ea_100084cuda3std3__442_GLOBAL__N__9a1da00b_4_k_cu_74d624ea_100086ignoreE - _ZN40_INTERNAL_9a1da00b_4_k_cu_74d624ea_100084cuda3std3__45__cpo5beginE)
_ZN40_INTERNAL_9a1da00b_4_k_cu_74d624ea_100084cuda3std3__45__cpo5beginE:
	.zero		1
	.type		_ZN40_INTERNAL_9a1da00b_4_k_cu_74d624ea_100084cuda3std3__442_GLOBAL__N__9a1da00b_4_k_cu_74d624ea_100086ignoreE,@object
	.size		_ZN40_INTERNAL_9a1da00b_4_k_cu_74d624ea_100084cuda3std3__442_GLOBAL__N__9a1da00b_4_k_cu_74d624ea_100086ignoreE,(_ZN40_INTERNAL_9a1da00b_4_k_cu_74d624ea_100084cute7productE - _ZN40_INTERNAL_9a1da00b_4_k_cu_74d624ea_100084cuda3std3__442_GLOBAL__N__9a1da00b_4_k_cu_74d624ea_100086ignoreE)
_ZN40_INTERNAL_9a1da00b_4_k_cu_74d624ea_100084cuda3std3__442_GLOBAL__N__9a1da00b_4_k_cu_74d624ea_100086ignoreE:
	.zero		1
	.type		_ZN40_INTERNAL_9a1da00b_4_k_cu_74d624ea_100084cute7productE,@object
	.size		_ZN40_INTERNAL_9a1da00b_4_k_cu_74d624ea_100084cute7productE,(_ZN40_INTERNAL_9a1da00b_4_k_cu_74d624ea_100084cuda3std3__45__cpo3endE - _ZN40_INTERNAL_9a1da00b_4_k_cu_74d624ea_100084cute7productE)
_ZN40_INTERNAL_9a1da00b_4_k_cu_74d624ea_100084cute7productE:
	.zero		1
	.type		_ZN40_INTERNAL_9a1da00b_4_k_cu_74d624ea_100084cuda3std3__45__cpo3endE,@object
	.size		_ZN40_INTERNAL_9a1da00b_4_k_cu_74d624ea_100084cuda3std3__45__cpo3endE,(_ZN40_INTERNAL_9a1da00b_4_k_cu_74d624ea_100084cuda3std3__419piecewise_constructE - _ZN40_INTERNAL_9a1da00b_4_k_cu_74d624ea_100084cuda3std3__45__cpo3endE)
_ZN40_INTERNAL_9a1da00b_4_k_cu_74d624ea_100084cuda3std3__45__cpo3endE:
	.zero		1
	.type		_ZN40_INTERNAL_9a1da00b_4_k_cu_74d624ea_100084cuda3std3__419piecewise_constructE,@object
	.size		_ZN40_INTERNAL_9a1da00b_4_k_cu_74d624ea_100084cuda3std3__419piecewise_constructE,(_ZN40_INTERNAL_9a1da00b_4_k_cu_74d624ea_100084cuda3std3__45__cpo4cendE - _ZN40_INTERNAL_9a1da00b_4_k_cu_74d624ea_100084cuda3std3__419piecewise_constructE)
_ZN40_INTERNAL_9a1da00b_4_k_cu_74d624ea_100084cuda3std3__419piecewise_constructE:
	.zero		1
	.type		_ZN40_INTERNAL_9a1da00b_4_k_cu_74d624ea_100084cuda3std3__45__cpo4cendE,@object
	.size		_ZN40_INTERNAL_9a1da00b_4_k_cu_74d624ea_100084cuda3std3__45__cpo4cendE,(_ZN40_INTERNAL_9a1da00b_4_k_cu_74d624ea_100084cuda3std6ranges3__45__cpo4swapE - _ZN40_INTERNAL_9a1da00b_4_k_cu_74d624ea_100084cuda3std3__45__cpo4cendE)
_ZN40_INTERNAL_9a1da00b_4_k_cu_74d624ea_100084cuda3std3__45__cpo4cendE:
	.zero		1
	.type		_ZN40_INTERNAL_9a1da00b_4_k_cu_74d624ea_100084cuda3std6ranges3__45__cpo4swapE,@object
	.size		_ZN40_INTERNAL_9a1da00b_4_k_cu_74d624ea_100084cuda3std6ranges3__45__cpo4swapE,(.L_10 - _ZN40_INTERNAL_9a1da00b_4_k_cu_74d624ea_100084cuda3std6ranges3__45__cpo4swapE)
_ZN40_INTERNAL_9a1da00b_4_k_cu_74d624ea_100084cuda3std6ranges3__45__cpo4swapE:
	.zero		1
.L_10:


//--------------------- .nv.constant0._ZN7cutlass13device_kernelINS_4gemm6kernel13GemmUniversalIN4cute5tupleIJiiiiEEENS1_10collective13CollectiveMmaINS1_35MainloopSm100TmaUmmaWarpSpecializedILi54ELi2ELi4ENS5_IJNS4_1CILi2EEESB_NSA_ILi1EEEEEEEENS5_IJNSA_ILi64EEESF_NSA_ILi32EEEEEEaNS5_IJlSC_lEEEaSI_NS4_8TiledMMAINS4_8MMA_AtomIJNS4_15SM100_MMA_S8_SSIaaiLi64ELi64ELNS4_4UMMA5MajorE0ELSN_0ELNSM_8SaturateE0EEEEEENS4_6LayoutINS5_IJSC_SC_SC_EEENS5_IJNSA_ILi0EEEST_ST_EEEEENS5_IJNS4_10UnderscoreESW_SW_EEEEENS4_23SM90_TMA_LOAD_MULTICASTENS4_14ComposedLayoutINS4_7SwizzleILi1ELi4ELi3EEENS4_18smem_ptr_flag_bitsILi8EEENSR_INS5_IJNSA_ILi8EEESG_EEENS5_IJSG_SC_EEEEEEEvNS4_8identityESZ_S19_vS1A_EENS_8epilogue10collective18CollectiveEpilogueINS1C_23Sm100TmaWarpSpecializedILi1ELi1ELi32ELb0ELb0EEEJSH_NS5_IJNSR_ISF_SC_EES1H_EEEaSI_aSI_NS1C_6fusion15FusionCallbacksIS1G_NS1J_17LinearCombinationIaiaiLNS_15FloatRoundStyleE2EEESH_S1I_JEEENS4_5SM1004TMEM4LOAD26SM100_TMEM_LOAD_16dp32b32xENS4_13SM90_TMA_LOADENS10_INS11_ILi2ELi4ELi3EEES14_NSR_INS5_IJS15_SF_EEENS5_IJSF_SC_EEEEEEENS4_39AutoVectorizingCopyWithAssumedAlignmentILi128EEENS4_14SM90_TMA_STOREES1Y_S20_S20_EEEvvEEEEvNT_6ParamsE --------------------------
	.section	.nv.constant0._ZN7cutlass13device_kernelINS_4gemm6kernel13GemmUniversalIN4cute5tupleIJiiiiEEENS1_10collective13CollectiveMmaINS1_35MainloopSm100TmaUmmaWarpSpecializedILi54ELi2ELi4ENS5_IJNS4_1CILi2EEESB_NSA_ILi1EEEEEEEENS5_IJNSA_ILi64EEESF_NSA_ILi32EEEEEEaNS5_IJlSC_lEEEaSI_NS4_8TiledMMAINS4_8MMA_AtomIJNS4_15SM100_MMA_S8_SSIaaiLi64ELi64ELNS4_4UMMA5MajorE0ELSN_0ELNSM_8SaturateE0EEEEEENS4_6LayoutINS5_IJSC_SC_SC_EEENS5_IJNSA_ILi0EEEST_ST_EEEEENS5_IJNS4_10UnderscoreESW_SW_EEEEENS4_23SM90_TMA_LOAD_MULTICASTENS4_14ComposedLayoutINS4_7SwizzleILi1ELi4ELi3EEENS4_18smem_ptr_flag_bitsILi8EEENSR_INS5_IJNSA_ILi8EEESG_EEENS5_IJSG_SC_EEEEEEEvNS4_8identityESZ_S19_vS1A_EENS_8epilogue10collective18CollectiveEpilogueINS1C_23Sm100TmaWarpSpecializedILi1ELi1ELi32ELb0ELb0EEEJSH_NS5_IJNSR_ISF_SC_EES1H_EEEaSI_aSI_NS1C_6fusion15FusionCallbacksIS1G_NS1J_17LinearCombinationIaiaiLNS_15FloatRoundStyleE2EEESH_S1I_JEEENS4_5SM1004TMEM4LOAD26SM100_TMEM_LOAD_16dp32b32xENS4_13SM90_TMA_LOADENS10_INS11_ILi2ELi4ELi3EEES14_NSR_INS5_IJS15_SF_EEENS5_IJSF_SC_EEEEEEENS4_39AutoVectorizingCopyWithAssumedAlignmentILi128EEENS4_14SM90_TMA_STOREES1Y_S20_S20_EEEvvEEEEvNT_6ParamsE,"a",@progbits
	.sectionflags	@""
	.align	4
.nv.constant0._ZN7cutlass13device_kernelINS_4gemm6kernel13GemmUniversalIN4cute5tupleIJiiiiEEENS1_10collective13CollectiveMmaINS1_35MainloopSm100TmaUmmaWarpSpecializedILi54ELi2ELi4ENS5_IJNS4_1CILi2EEESB_NSA_ILi1EEEEEEEENS5_IJNSA_ILi64EEESF_NSA_ILi32EEEEEEaNS5_IJlSC_lEEEaSI_NS4_8TiledMMAINS4_8MMA_AtomIJNS4_15SM100_MMA_S8_SSIaaiLi64ELi64ELNS4_4UMMA5MajorE0ELSN_0ELNSM_8SaturateE0EEEEEENS4_6LayoutINS5_IJSC_SC_SC_EEENS5_IJNSA_ILi0EEEST_ST_EEEEENS5_IJNS4_10UnderscoreESW_SW_EEEEENS4_23SM90_TMA_LOAD_MULTICASTENS4_14ComposedLayoutINS4_7SwizzleILi1ELi4ELi3EEENS4_18smem_ptr_flag_bitsILi8EEENSR_INS5_IJNSA_ILi8EEESG_EEENS5_IJSG_SC_EEEEEEEvNS4_8identityESZ_S19_vS1A_EENS_8epilogue10collective18CollectiveEpilogueINS1C_23Sm100TmaWarpSpecializedILi1ELi1ELi32ELb0ELb0EEEJSH_NS5_IJNSR_ISF_SC_EES1H_EEEaSI_aSI_NS1C_6fusion15FusionCallbacksIS1G_NS1J_17LinearCombinationIaiaiLNS_15FloatRoundStyleE2EEESH_S1I_JEEENS4_5SM1004TMEM4LOAD26SM100_TMEM_LOAD_16dp32b32xENS4_13SM90_TMA_LOADENS10_INS11_ILi2ELi4ELi3EEES14_NSR_INS5_IJS15_SF_EEENS5_IJSF_SC_EEEEEEENS4_39AutoVectorizingCopyWithAssumedAlignmentILi128EEENS4_14SM90_TMA_STOREES1Y_S20_S20_EEEvvEEEEvNT_6ParamsE:
	.zero		2944


//--------------------- SYMBOLS --------------------------

	.type		.nv.reservedSmem.offset0,@object
	.size		.nv.reservedSmem.offset0,0x4
	.type		.nv.reservedSmem.cap,@object
	.size		.nv.reservedSmem.cap,0x4
	.type		__assertfail,@function
